	.target	sm_80

	.elftype	@"ET_EXEC"


//--------------------- .note.nv.tkinfo           --------------------------
	.section	.note.nv.tkinfo,"",@"SHT_NOTE"
	.sectionflags	@"SHF_NOTE_NV_TKINFO"
	.tkinfo
        /*0018*/ 	.word	0x00000002
        /*0030*/ 	.string	""
        /*0030*/ 	.string	"ptxas"
        /*0030*/ 	.string	"Cuda compilation tools, release 13.0, V13.0.88"
        /*0030*/ 	.string	"Build cuda_13.0.r13.0/compiler.36424714_0"
        /*0030*/ 	.string	"-v  -suppress-debug-info  -lineinfo  -arch sm_80 "



//--------------------- .note.nv.cuinfo           --------------------------
	.section	.note.nv.cuinfo,"",@"SHT_NOTE"
	.sectionflags	@"SHF_NOTE_NV_CUINFO"
        /*0018*/ 	.short	0x0002
        /*001a*/ 	.short	0x0050
        /*001c*/ 	.short	0x0082
	.zero		2


//--------------------- .nv.info                  --------------------------
	.section	.nv.info,"",@"SHT_CUDA_INFO"
	.align	4


	//----- nvinfo : EIATTR_REGCOUNT
	.align		4
        /*0000*/ 	.byte	0x04, 0x2f
        /*0002*/ 	.short	(.L_1 - .L_0)
	.align		4
.L_0:
        /*0004*/ 	.word	index@(matmul_kernel)
        /*0008*/ 	.word	0x000000a5


	//----- nvinfo : EIATTR_FRAME_SIZE
	.align		4
.L_1:
        /*000c*/ 	.byte	0x04, 0x11
        /*000e*/ 	.short	(.L_3 - .L_2)
	.align		4
.L_2:
        /*0010*/ 	.word	index@(matmul_kernel)
        /*0014*/ 	.word	0x00000000


	//----- nvinfo : EIATTR_MIN_STACK_SIZE
	.align		4
.L_3:
        /*0018*/ 	.byte	0x04, 0x12
        /*001a*/ 	.short	(.L_5 - .L_4)
	.align		4
.L_4:
        /*001c*/ 	.word	index@(matmul_kernel)
        /*0020*/ 	.word	0x00000000
.L_5:


//--------------------- .nv.info.matmul_kernel    --------------------------
	.section	.nv.info.matmul_kernel,"",@"SHT_CUDA_INFO"
	.sectionflags	@""
	.align	4


	//----- nvinfo : EIATTR_CUDA_API_VERSION
	.align		4
        /*0000*/ 	.byte	0x04, 0x37
        /*0002*/ 	.short	(.L_7 - .L_6)
.L_6:
        /*0004*/ 	.word	0x00000082


	//----- nvinfo : EIATTR_SW2861232_WAR
	.align		4
.L_7:
        /*0008*/ 	.byte	0x01, 0x35
	.zero		2


	//----- nvinfo : EIATTR_PARAM_CBANK
	.align		4
        /*000c*/ 	.byte	0x04, 0x0a
        /*000e*/ 	.short	(.L_9 - .L_8)
	.align		4
.L_8:
        /*0010*/ 	.word	index@(.nv.constant0.matmul_kernel)
        /*0014*/ 	.short	0x0160
        /*0016*/ 	.short	0x0050


	//----- nvinfo : EIATTR_CBANK_PARAM_SIZE
	.align		4
.L_9:
        /*0018*/ 	.byte	0x03, 0x19
        /*001a*/ 	.short	0x0050


	//----- nvinfo : EIATTR_KPARAM_INFO
	.align		4
        /*001c*/ 	.byte	0x04, 0x17
        /*001e*/ 	.short	(.L_11 - .L_10)
.L_10:
        /*0020*/ 	.word	0x00000000
        /*0024*/ 	.short	0x000d
        /*0026*/ 	.short	0x0048
        /*0028*/ 	.byte	0x00, 0xf4, 0x21, 0x00


	//----- nvinfo : EIATTR_KPARAM_INFO
	.align		4
.L_11:
        /*002c*/ 	.byte	0x04, 0x17
        /*002e*/ 	.short	(.L_13 - .L_12)
.L_12:
        /*0030*/ 	.word	0x00000000
        /*0034*/ 	.short	0x000c
        /*0036*/ 	.short	0x0040
        /*0038*/ 	.byte	0x00, 0xf4, 0x21, 0x00


	//----- nvinfo : EIATTR_KPARAM_INFO
	.align		4
.L_13:
        /*003c*/ 	.byte	0x04, 0x17
        /*003e*/ 	.short	(.L_15 - .L_14)
.L_14:
        /*0040*/ 	.word	0x00000000
        /*0044*/ 	.short	0x000b
        /*0046*/ 	.short	0x0038
        /*0048*/ 	.byte	0x00, 0xf0, 0x11, 0x00


	//----- nvinfo : EIATTR_KPARAM_INFO
	.align		4
.L_15:
        /*004c*/ 	.byte	0x04, 0x17
        /*004e*/ 	.short	(.L_17 - .L_16)
.L_16:
        /*0050*/ 	.word	0x00000000
        /*0054*/ 	.short	0x000a
        /*0056*/ 	.short	0x0034
        /*0058*/ 	.byte	0x00, 0xf0, 0x11, 0x00


	//----- nvinfo : EIATTR_KPARAM_INFO
	.align		4
.L_17:
        /*005c*/ 	.byte	0x04, 0x17
        /*005e*/ 	.short	(.L_19 - .L_18)
.L_18:
        /*0060*/ 	.word	0x00000000
        /*0064*/ 	.short	0x0009
        /*0066*/ 	.short	0x0030
        /*0068*/ 	.byte	0x00, 0xf0, 0x11, 0x00


	//----- nvinfo : EIATTR_KPARAM_INFO
	.align		4
.L_19:
        /*006c*/ 	.byte	0x04, 0x17
        /*006e*/ 	.short	(.L_21 - .L_20)
.L_20:
        /*0070*/ 	.word	0x00000000
        /*0074*/ 	.short	0x0008
        /*0076*/ 	.short	0x002c
        /*0078*/ 	.byte	0x00, 0xf0, 0x11, 0x00


	//----- nvinfo : EIATTR_KPARAM_INFO
	.align		4
.L_21:
        /*007c*/ 	.byte	0x04, 0x17
        /*007e*/ 	.short	(.L_23 - .L_22)
.L_22:
        /*0080*/ 	.word	0x00000000
        /*0084*/ 	.short	0x0007
        /*0086*/ 	.short	0x0028
        /*0088*/ 	.byte	0x00, 0xf0, 0x11, 0x00


	//----- nvinfo : EIATTR_KPARAM_INFO
	.align		4
.L_23:
        /*008c*/ 	.byte	0x04, 0x17
        /*008e*/ 	.short	(.L_25 - .L_24)
.L_24:
        /*0090*/ 	.word	0x00000000
        /*0094*/ 	.short	0x0006
        /*0096*/ 	.short	0x0024
        /*0098*/ 	.byte	0x00, 0xf0, 0x11, 0x00


	//----- nvinfo : EIATTR_KPARAM_INFO
	.align		4
.L_25:
        /*009c*/ 	.byte	0x04, 0x17
        /*009e*/ 	.short	(.L_27 - .L_26)
.L_26:
        /*00a0*/ 	.word	0x00000000
        /*00a4*/ 	.short	0x0005
        /*00a6*/ 	.short	0x0020
        /*00a8*/ 	.byte	0x00, 0xf0, 0x11, 0x00


	//----- nvinfo : EIATTR_KPARAM_INFO
	.align		4
.L_27:
        /*00ac*/ 	.byte	0x04, 0x17
        /*00ae*/ 	.short	(.L_29 - .L_28)
.L_28:
        /*00b0*/ 	.word	0x00000000
        /*00b4*/ 	.short	0x0004
        /*00b6*/ 	.short	0x001c
        /*00b8*/ 	.byte	0x00, 0xf0, 0x11, 0x00


	//----- nvinfo : EIATTR_KPARAM_INFO
	.align		4
.L_29:
        /*00bc*/ 	.byte	0x04, 0x17
        /*00be*/ 	.short	(.L_31 - .L_30)
.L_30:
        /*00c0*/ 	.word	0x00000000
        /*00c4*/ 	.short	0x0003
        /*00c6*/ 	.short	0x0018
        /*00c8*/ 	.byte	0x00, 0xf0, 0x11, 0x00


	//----- nvinfo : EIATTR_KPARAM_INFO
	.align		4
.L_31:
        /*00cc*/ 	.byte	0x04, 0x17
        /*00ce*/ 	.short	(.L_33 - .L_32)
.L_32:
        /*00d0*/ 	.word	0x00000000
        /*00d4*/ 	.short	0x0002
        /*00d6*/ 	.short	0x0010
        /*00d8*/ 	.byte	0x00, 0xf4, 0x21, 0x00


	//----- nvinfo : EIATTR_KPARAM_INFO
	.align		4
.L_33:
        /*00dc*/ 	.byte	0x04, 0x17
        /*00de*/ 	.short	(.L_35 - .L_34)
.L_34:
        /*00e0*/ 	.word	0x00000000
        /*00e4*/ 	.short	0x0001
        /*00e6*/ 	.short	0x0008
        /*00e8*/ 	.byte	0x00, 0xf4, 0x21, 0x00


	//----- nvinfo : EIATTR_KPARAM_INFO
	.align		4
.L_35:
        /*00ec*/ 	.byte	0x04, 0x17
        /*00ee*/ 	.short	(.L_37 - .L_36)
.L_36:
        /*00f0*/ 	.word	0x00000000
        /*00f4*/ 	.short	0x0000
        /*00f6*/ 	.short	0x0000
        /*00f8*/ 	.byte	0x00, 0xf4, 0x21, 0x00


	//----- nvinfo : EIATTR_MAXREG_COUNT
	.align		4
.L_37:
        /*00fc*/ 	.byte	0x03, 0x1b
        /*00fe*/ 	.short	0x00ff


	//----- nvinfo : EIATTR_NUM_BARRIERS
	.align		4
        /*0100*/ 	.byte	0x02, 0x4c
        /*0102*/ 	.byte	0x01
	.zero		1


	//----- nvinfo : EIATTR_MERCURY_ISA_VERSION
	.align		4
        /*0104*/ 	.byte	0x03, 0x5f
        /*0106*/ 	.short	0x0000


	//----- nvinfo : EIATTR_EXIT_INSTR_OFFSETS
	.align		4
        /*0108*/ 	.byte	0x04, 0x1c
        /*010a*/ 	.short	(.L_39 - .L_38)


	//   ....[0]....
.L_38:
        /*010c*/ 	.word	0x00003610


	//   ....[1]....
        /*0110*/ 	.word	0x00003670


	//----- nvinfo : EIATTR_REQNTID
	.align		4
.L_39:
        /*0114*/ 	.byte	0x04, 0x10
        /*0116*/ 	.short	(.L_41 - .L_40)
.L_40:
        /*0118*/ 	.word	0x00000080
        /*011c*/ 	.word	0x00000001
        /*0120*/ 	.word	0x00000001
.L_41:


//--------------------- .nv.callgraph             --------------------------
	.section	.nv.callgraph,"",@"SHT_CUDA_CALLGRAPH"
	.align	4
	.sectionentsize	8
	.align		4
        /*0000*/ 	.word	0x00000000
	.align		4
        /*0004*/ 	.word	0xffffffff
	.align		4
        /*0008*/ 	.word	0x00000000
	.align		4
        /*000c*/ 	.word	0xfffffffe
	.align		4
        /*0010*/ 	.word	0x00000000
	.align		4
        /*0014*/ 	.word	0xfffffffd
	.align		4
        /*0018*/ 	.word	0x00000000
	.align		4
        /*001c*/ 	.word	0xfffffffc


//--------------------- .nv.rel.action            --------------------------
	.section	.nv.rel.action,"",@"SHT_CUDA_RELOCINFO"
	.align	8
	.sectionentsize	8
        /*0000*/ 	.byte	0x73, 0x00, 0x00, 0x00, 0x00, 0x00, 0x00, 0x00, 0x00, 0x00, 0x00, 0x11, 0x25, 0x00, 0x05, 0x36


//--------------------- .nv.constant0.matmul_kernel --------------------------
	.section	.nv.constant0.matmul_kernel,"a",@progbits
	.sectionflags	@""
	.align	4
.nv.constant0.matmul_kernel:
	.zero		432


//--------------------- .text.matmul_kernel       --------------------------
	.section	.text.matmul_kernel,"ax",@progbits
	.sectioninfo	@"SHI_REGISTERS=165"
	.align	128
        .global         matmul_kernel
        .type           matmul_kernel,@function
        .size           matmul_kernel,(.L_x_4 - matmul_kernel)
        .other          matmul_kernel,@"STO_CUDA_ENTRY STV_DEFAULT"
matmul_kernel:
.text.matmul_kernel:
[----:B------:R-:W-:Y:S02]  /*0000*/  IMAD.MOV.U32 R1, RZ, RZ, c[0x0][0x28] ;  /* 0x00000a00ff017624 */ /* 0x000fe400078e00ff */
[----:B------:R-:W-:Y:S01]  /*0010*/  IMAD.MOV.U32 R0, RZ, RZ, c[0x0][0x17c] ;  /* 0x00005f00ff007624 */ /* 0x000fe200078e00ff */
[----:B------:R-:W0:Y:S01]  /*0020*/  S2R R5, SR_CTAID.X ;  /* 0x0000000000057919 */ /* 0x000e220000002500 */
[----:B------:R-:W-:-:S03]  /*0030*/  ULDC.64 UR6, c[0x0][0x118] ;  /* 0x0000460000067ab9 */ /* 0x000fc60000000a00 */
[----:B------:R-:W-:-:S04]  /*0040*/  IADD3 R0, R0, 0xf, RZ ;  /* 0x0000000f00007810 */ /* 0x000fc80007ffe0ff */
[----:B------:R-:W-:-:S04]  /*0050*/  SHF.R.S32.HI R3, RZ, 0x1f, R0 ;  /* 0x0000001fff037819 */ /* 0x000fc80000011400 */
[----:B------:R-:W-:-:S04]  /*0060*/  LEA.HI R3, R3, R0, RZ, 0x4 ;  /* 0x0000000003037211 */ /* 0x000fc800078f20ff */
[----:B------:R-:W-:-:S05]  /*0070*/  SHF.R.S32.HI R3, RZ, 0x4, R3 ;  /* 0x00000004ff037819 */ /* 0x000fca0000011403 */
[----:B------:R-:W-:Y:S01]  /*0080*/  IMAD.SHL.U32 R4, R3, 0x8, RZ ;  /* 0x0000000803047824 */ /* 0x000fe200078e00ff */
[----:B0-----:R-:W-:-:S04]  /*0090*/  IABS R8, R5 ;  /* 0x0000000500087213 */ /* 0x001fc80000000000 */
[-C--:B------:R-:W-:Y:S02]  /*00a0*/  IABS R7, R4.reuse ;  /* 0x0000000400077213 */ /* 0x080fe40000000000 */
[----:B------:R-:W-:Y:S02]  /*00b0*/  IABS R10, R4 ;  /* 0x00000004000a7213 */ /* 0x000fe40000000000 */
[----:B------:R-:W0:Y:S08]  /*00c0*/  I2F.RP R0, R7 ;  /* 0x0000000700007306 */ /* 0x000e300000209400 */
[----:B0-----:R-:W0:Y:S02]  /*00d0*/  MUFU.RCP R0, R0 ;  /* 0x0000000000007308 */ /* 0x001e240000001000 */
[----:B0-----:R-:W-:Y:S01]  /*00e0*/  IADD3 R2, R0, 0xffffffe, RZ ;  /* 0x0ffffffe00027810 */ /* 0x001fe20007ffe0ff */
[----:B------:R-:W-:-:S02]  /*00f0*/  IMAD.MOV R0, RZ, RZ, -R10 ;  /* 0x000000ffff007224 */ /* 0x000fc400078e0a0a */
[----:B------:R-:W-:-:S03]  /*0100*/  IMAD.MOV.U32 R10, RZ, RZ, c[0x0][0x180] ;  /* 0x00006000ff0a7624 */ /* 0x000fc600078e00ff */
[----:B------:R0:W1:Y:S02]  /*0110*/  F2I.FTZ.U32.TRUNC.NTZ R3, R2 ;  /* 0x0000000200037305 */ /* 0x000064000021f000 */
[----:B------:R-:W-:Y:S01]  /*0120*/  IADD3 R10, R10, 0x7f, RZ ;  /* 0x0000007f0a0a7810 */ /* 0x000fe20007ffe0ff */
[----:B0-----:R-:W-:Y:S02]  /*0130*/  IMAD.MOV.U32 R2, RZ, RZ, RZ ;  /* 0x000000ffff027224 */ /* 0x001fe400078e00ff */
[----:B-1----:R-:W-:-:S04]  /*0140*/  IMAD.MOV R6, RZ, RZ, -R3 ;  /* 0x000000ffff067224 */ /* 0x002fc800078e0a03 */
[----:B------:R-:W-:Y:S02]  /*0150*/  IMAD R9, R6, R7, RZ ;  /* 0x0000000706097224 */ /* 0x000fe400078e02ff */
[----:B------:R-:W-:Y:S02]  /*0160*/  IMAD.MOV.U32 R6, RZ, RZ, R8 ;  /* 0x000000ffff067224 */ /* 0x000fe400078e0008 */
[----:B------:R-:W-:-:S06]  /*0170*/  IMAD.HI.U32 R3, R3, R9, R2 ;  /* 0x0000000903037227 */ /* 0x000fcc00078e0002 */
[----:B------:R-:W-:-:S04]  /*0180*/  IMAD.HI.U32 R3, R3, R6, RZ ;  /* 0x0000000603037227 */ /* 0x000fc800078e00ff */
[----:B------:R-:W-:-:S05]  /*0190*/  IMAD R0, R3, R0, R6 ;  /* 0x0000000003007224 */ /* 0x000fca00078e0206 */
[----:B------:R-:W-:-:S13]  /*01a0*/  ISETP.GT.U32.AND P1, PT, R7, R0, PT ;  /* 0x000000000700720c */ /* 0x000fda0003f24070 */
[----:B------:R-:W-:Y:S01]  /*01b0*/  @!P1 IMAD.IADD R0, R0, 0x1, -R7 ;  /* 0x0000000100009824 */ /* 0x000fe200078e0a07 */
[----:B------:R-:W-:Y:S02]  /*01c0*/  @!P1 IADD3 R3, R3, 0x1, RZ ;  /* 0x0000000103039810 */ /* 0x000fe40007ffe0ff */
[----:B------:R-:W-:Y:S02]  /*01d0*/  ISETP.NE.AND P1, PT, R4, RZ, PT ;  /* 0x000000ff0400720c */ /* 0x000fe40003f25270 */
[----:B------:R-:W-:Y:S02]  /*01e0*/  ISETP.GE.U32.AND P0, PT, R0, R7, PT ;  /* 0x000000070000720c */ /* 0x000fe40003f06070 */
[----:B------:R-:W-:-:S04]  /*01f0*/  LOP3.LUT R0, R5, R4, RZ, 0x3c, !PT ;  /* 0x0000000405007212 */ /* 0x000fc800078e3cff */
[----:B------:R-:W-:Y:S01]  /*0200*/  ISETP.GE.AND P2, PT, R0, RZ, PT ;  /* 0x000000ff0000720c */ /* 0x000fe20003f46270 */
[----:B------:R-:W-:-:S05]  /*0210*/  IMAD.MOV.U32 R0, RZ, RZ, 0x1f ;  /* 0x0000001fff007424 */ /* 0x000fca00078e00ff */
[----:B------:R-:W-:Y:S02]  /*0220*/  IADD3 R0, R0, c[0x0][0x178], RZ ;  /* 0x00005e0000007a10 */ /* 0x000fe40007ffe0ff */
[----:B------:R-:W-:-:S05]  /*0230*/  @P0 IADD3 R3, R3, 0x1, RZ ;  /* 0x0000000103030810 */ /* 0x000fca0007ffe0ff */
[----:B------:R-:W-:Y:S01]  /*0240*/  IMAD.MOV.U32 R2, RZ, RZ, R3 ;  /* 0x000000ffff027224 */ /* 0x000fe200078e0003 */
[----:B------:R-:W-:-:S03]  /*0250*/  SHF.R.S32.HI R3, RZ, 0x1f, R0 ;  /* 0x0000001fff037819 */ /* 0x000fc60000011400 */
[----:B------:R-:W-:Y:S01]  /*0260*/  @!P2 IMAD.MOV R2, RZ, RZ, -R2 ;  /* 0x000000ffff02a224 */ /* 0x000fe200078e0a02 */
[----:B------:R-:W-:Y:S02]  /*0270*/  @!P1 LOP3.LUT R2, RZ, R4, RZ, 0x33, !PT ;  /* 0x00000004ff029212 */ /* 0x000fe400078e33ff */
[----:B------:R-:W-:-:S03]  /*0280*/  LEA.HI R3, R3, R0, RZ, 0x5 ;  /* 0x0000000003037211 */ /* 0x000fc600078f28ff */
[----:B------:R-:W-:Y:S02]  /*0290*/  IMAD.SHL.U32 R6, R2, 0x8, RZ ;  /* 0x0000000802067824 */ /* 0x000fe400078e00ff */
[----:B------:R-:W-:-:S03]  /*02a0*/  IMAD.MOV R2, RZ, RZ, -R2 ;  /* 0x000000ffff027224 */ /* 0x000fc600078e0a02 */
[----:B------:R-:W-:Y:S01]  /*02b0*/  LEA.HI.SX32 R3, R3, -R6, 0x1b ;  /* 0x8000000603037211 */ /* 0x000fe200078fdaff */
[----:B------:R-:W-:-:S03]  /*02c0*/  IMAD R4, R4, R2, R5 ;  /* 0x0000000204047224 */ /* 0x000fc600078e0205 */
[----:B------:R-:W-:Y:S02]  /*02d0*/  IMNMX R11, R3, 0x8, PT ;  /* 0x00000008030b7817 */ /* 0x000fe40003800200 */
[----:B------:R-:W-:Y:S02]  /*02e0*/  IABS R9, R4 ;  /* 0x0000000400097213 */ /* 0x000fe40000000000 */
[----:B------:R-:W-:-:S04]  /*02f0*/  IABS R7, R11 ;  /* 0x0000000b00077213 */ /* 0x000fc80000000000 */
[----:B------:R-:W0:Y:S08]  /*0300*/  I2F.RP R0, R7 ;  /* 0x0000000700007306 */ /* 0x000e300000209400 */
[----:B0-----:R-:W0:Y:S02]  /*0310*/  MUFU.RCP R0, R0 ;  /* 0x0000000000007308 */ /* 0x001e240000001000 */
[----:B0-----:R-:W-:-:S06]  /*0320*/  IADD3 R3, R0, 0xffffffe, RZ ;  /* 0x0ffffffe00037810 */ /* 0x001fcc0007ffe0ff */
[----:B------:R-:W0:Y:S02]  /*0330*/  F2I.FTZ.U32.TRUNC.NTZ R3, R3 ;  /* 0x0000000300037305 */ /* 0x000e24000021f000 */
[----:B0-----:R-:W-:-:S04]  /*0340*/  IMAD.MOV R8, RZ, RZ, -R3 ;  /* 0x000000ffff087224 */ /* 0x001fc800078e0a03 */
[----:B------:R-:W-:Y:S01]  /*0350*/  IMAD.MOV.U32 R2, RZ, RZ, R8 ;  /* 0x000000ffff027224 */ /* 0x000fe200078e0008 */
[----:B------:R-:W-:-:S03]  /*0360*/  IABS R8, R11 ;  /* 0x0000000b00087213 */ /* 0x000fc60000000000 */
[----:B------:R-:W-:Y:S02]  /*0370*/  IMAD R5, R2, R7, RZ ;  /* 0x0000000702057224 */ /* 0x000fe400078e02ff */
[----:B------:R-:W-:Y:S02]  /*0380*/  IMAD.MOV.U32 R2, RZ, RZ, RZ ;  /* 0x000000ffff027224 */ /* 0x000fe400078e00ff */
[----:B------:R-:W-:Y:S02]  /*0390*/  IMAD.MOV R0, RZ, RZ, -R8 ;  /* 0x000000ffff007224 */ /* 0x000fe400078e0a08 */
[----:B------:R-:W-:-:S06]  /*03a0*/  IMAD.HI.U32 R2, R3, R5, R2 ;  /* 0x0000000503027227 */ /* 0x000fcc00078e0002 */
[----:B------:R-:W-:-:S04]  /*03b0*/  IMAD.HI.U32 R2, R2, R9, RZ ;  /* 0x0000000902027227 */ /* 0x000fc800078e00ff */
[----:B------:R-:W-:Y:S02]  /*03c0*/  IMAD R0, R2, R0, R9 ;  /* 0x0000000002007224 */ /* 0x000fe400078e0209 */
[----:B------:R-:W0:Y:S03]  /*03d0*/  S2R R9, SR_TID.X ;  /* 0x0000000000097919 */ /* 0x000e260000002100 */
[----:B------:R-:W-:-:S13]  /*03e0*/  ISETP.GT.U32.AND P1, PT, R7, R0, PT ;  /* 0x000000000700720c */ /* 0x000fda0003f24070 */
[----:B------:R-:W-:Y:S01]  /*03f0*/  @!P1 IMAD.IADD R0, R0, 0x1, -R7 ;  /* 0x0000000100009824 */ /* 0x000fe200078e0a07 */
[----:B------:R-:W-:Y:S02]  /*0400*/  @!P1 IADD3 R2, R2, 0x1, RZ ;  /* 0x0000000102029810 */ /* 0x000fe40007ffe0ff */
[----:B------:R-:W-:Y:S02]  /*0410*/  ISETP.NE.AND P1, PT, R11, RZ, PT ;  /* 0x000000ff0b00720c */ /* 0x000fe40003f25270 */
[----:B------:R-:W-:Y:S02]  /*0420*/  ISETP.GE.U32.AND P0, PT, R0, R7, PT ;  /* 0x000000070000720c */ /* 0x000fe40003f06070 */
[----:B------:R-:W-:Y:S02]  /*0430*/  LOP3.LUT R0, R4, R11, RZ, 0x3c, !PT ;  /* 0x0000000b04007212 */ /* 0x000fe400078e3cff */
[----:B0-----:R-:W-:Y:S02]  /*0440*/  LOP3.LUT R109, R9, 0x1f, RZ, 0xc0, !PT ;  /* 0x0000001f096d7812 */ /* 0x001fe400078ec0ff */
[----:B------:R-:W-:-:S02]  /*0450*/  ISETP.GE.AND P2, PT, R0, RZ, PT ;  /* 0x000000ff0000720c */ /* 0x000fc40003f46270 */
[----:B------:R-:W-:-:S04]  /*0460*/  SHF.R.U32.HI R108, RZ, 0x5, R9 ;  /* 0x00000005ff6c7819 */ /* 0x000fc80000011609 */
[----:B------:R-:W-:Y:S02]  /*0470*/  SGXT.U32 R108, R108, 0x2 ;  /* 0x000000026c6c781a */ /* 0x000fe40000000000 */
[----:B------:R-:W-:Y:S02]  /*0480*/  @P0 IADD3 R2, R2, 0x1, RZ ;  /* 0x0000000102020810 */ /* 0x000fe40007ffe0ff */
[----:B------:R-:W-:-:S03]  /*0490*/  ISETP.GT.AND P0, PT, R10, 0x7f, PT ;  /* 0x0000007f0a00780c */ /* 0x000fc60003f04270 */
[----:B------:R-:W-:Y:S01]  /*04a0*/  @!P2 IMAD.MOV R2, RZ, RZ, -R2 ;  /* 0x000000ffff02a224 */ /* 0x000fe200078e0a02 */
[----:B------:R-:W-:-:S05]  /*04b0*/  @!P1 LOP3.LUT R2, RZ, R11, RZ, 0x33, !PT ;  /* 0x0000000bff029212 */ /* 0x000fca00078e33ff */
[----:B------:R-:W-:Y:S02]  /*04c0*/  IMAD.MOV R0, RZ, RZ, -R2 ;  /* 0x000000ffff007224 */ /* 0x000fe400078e0a02 */
[----:B------:R-:W-:Y:S02]  /*04d0*/  IMAD.SHL.U32 R5, R2, 0x10, RZ ;  /* 0x0000001002057824 */ /* 0x000fe400078e00ff */
[----:B------:R-:W-:Y:S01]  /*04e0*/  IMAD R0, R11, R0, R4 ;  /* 0x000000000b007224 */ /* 0x000fe200078e0204 */
[C---:B------:R-:W-:Y:S01]  /*04f0*/  @!P0 LOP3.LUT R8, R9.reuse, 0x40, RZ, 0xc0, !PT ;  /* 0x0000004009088812 */ /* 0x040fe200078ec0ff */
[----:B------:R-:W-:Y:S02]  /*0500*/  @!P0 IMAD.SHL.U32 R7, R9, 0x20, RZ ;  /* 0x0000002009078824 */ /* 0x000fe400078e00ff */
[----:B------:R-:W-:Y:S01]  /*0510*/  IMAD.IADD R0, R6, 0x1, R0 ;  /* 0x0000000106007824 */ /* 0x000fe200078e0200 */
[----:B------:R-:W-:Y:S01]  /*0520*/  @!P0 SHF.R.U32.HI R6, RZ, 0x1, R8 ;  /* 0x00000001ff068819 */ /* 0x000fe20000011608 */
[----:B------:R-:W-:-:S02]  /*0530*/  @!P0 IMAD.MOV.U32 R52, RZ, RZ, RZ ;  /* 0x000000ffff348224 */ /* 0x000fc400078e00ff */
[----:B------:R-:W-:Y:S02]  /*0540*/  @!P0 IMAD.MOV.U32 R54, RZ, RZ, RZ ;  /* 0x000000ffff368224 */ /* 0x000fe400078e00ff */
[----:B------:R-:W-:Y:S01]  /*0550*/  IMAD R4, R0, 0x20, R109 ;  /* 0x0000002000047824 */ /* 0x000fe200078e026d */
[----:B------:R-:W-:Y:S05]  /*0560*/  @!P0 BRA `(.L_x_0) ;  /* 0x00002de000008947 */ /* 0x000fea0003800000 */
[----:B------:R-:W-:Y:S01]  /*0570*/  IABS R29, c[0x0][0x17c] ;  /* 0x00005f00001d7a13 */ /* 0x000fe20000000000 */
[----:B------:R-:W-:Y:S01]  /*0580*/  IMAD.MOV.U32 R61, RZ, RZ, c[0x0][0x18c] ;  /* 0x00006300ff3d7624 */ /* 0x000fe200078e00ff */
[C---:B------:R-:W-:Y:S01]  /*0590*/  IADD3 R0, R5.reuse, 0xf, RZ ;  /* 0x0000000f05007810 */ /* 0x040fe20007ffe0ff */
[----:B------:R-:W-:Y:S01]  /*05a0*/  IMAD.MOV.U32 R62, RZ, RZ, c[0x0][0x188] ;  /* 0x00006200ff3e7624 */ /* 0x000fe200078e00ff */
[----:B------:R-:W0:Y:S01]  /*05b0*/  I2F.RP R6, R29 ;  /* 0x0000001d00067306 */ /* 0x000e220000209400 */
[C---:B------:R-:W-:Y:S01]  /*05c0*/  IADD3 R31, R5.reuse, 0xa, RZ ;  /* 0x0000000a051f7810 */ /* 0x040fe20007ffe0ff */
[----:B------:R-:W-:Y:S01]  /*05d0*/  IMAD R60, R108, c[0x0][0x188], RZ ;  /* 0x000062006c3c7a24 */ /* 0x000fe200078e02ff */
[----:B------:R-:W-:Y:S01]  /*05e0*/  ISETP.GE.AND P5, PT, R0, RZ, PT ;  /* 0x000000ff0000720c */ /* 0x000fe20003fa6270 */
[----:B------:R-:W-:Y:S01]  /*05f0*/  CS2R R52, SRZ ;  /* 0x0000000000347805 */ /* 0x000fe2000001ff00 */
[----:B------:R-:W-:Y:S01]  /*0600*/  IABS R18, R31 ;  /* 0x0000001f00127213 */ /* 0x000fe20000000000 */
[----:B------:R-:W-:Y:S01]  /*0610*/  CS2R R54, SRZ ;  /* 0x0000000000367805 */ /* 0x000fe2000001ff00 */
[----:B------:R-:W-:Y:S01]  /*0620*/  IADD3 R35, R5, 0x9, RZ ;  /* 0x0000000905237810 */ /* 0x000fe20007ffe0ff */
[----:B------:R-:W-:Y:S01]  /*0630*/  IMAD.SHL.U32 R61, R61, 0x80, RZ ;  /* 0x000000803d3d7824 */ /* 0x000fe200078e00ff */
[C---:B------:R-:W-:Y:S01]  /*0640*/  IADD3 R37, R5.reuse, 0x7, RZ ;  /* 0x0000000705257810 */ /* 0x040fe20007ffe0ff */
[----:B------:R-:W-:Y:S01]  /*0650*/  IMAD.SHL.U32 R62, R62, 0x80, RZ ;  /* 0x000000803e3e7824 */ /* 0x000fe200078e00ff */
[C---:B------:R-:W-:Y:S01]  /*0660*/  IADD3 R36, R5.reuse, 0x8, RZ ;  /* 0x0000000805247810 */ /* 0x040fe20007ffe0ff */
[----:B------:R-:W-:Y:S01]  /*0670*/  ULDC UR4, c[0x0][0x180] ;  /* 0x0000600000047ab9 */ /* 0x000fe20000000800 */
[----:B------:R-:W-:-:S02]  /*0680*/  IADD3 R38, R5, 0x6, RZ ;  /* 0x0000000605267810 */ /* 0x000fc40007ffe0ff */
[----:B------:R-:W-:Y:S01]  /*0690*/  IABS R33, c[0x0][0x178] ;  /* 0x00005e0000217a13 */ /* 0x000fe20000000000 */
[----:B0-----:R-:W0:Y:S01]  /*06a0*/  MUFU.RCP R6, R6 ;  /* 0x0000000600067308 */ /* 0x001e220000001000 */
[----:B------:R-:W-:Y:S02]  /*06b0*/  IABS R20, R38 ;  /* 0x0000002600147213 */ /* 0x000fe40000000000 */
[C---:B------:R-:W-:Y:S02]  /*06c0*/  IADD3 R39, R5.reuse, 0x5, RZ ;  /* 0x0000000505277810 */ /* 0x040fe40007ffe0ff */
[C---:B------:R-:W-:Y:S02]  /*06d0*/  IADD3 R41, R5.reuse, 0x3, RZ ;  /* 0x0000000305297810 */ /* 0x040fe40007ffe0ff */
[----:B------:R-:W-:Y:S02]  /*06e0*/  IABS R22, R39 ;  /* 0x0000002700167213 */ /* 0x000fe40000000000 */
[----:B------:R-:W-:-:S02]  /*06f0*/  IADD3 R24, R5, 0x2, RZ ;  /* 0x0000000205187810 */ /* 0x000fc40007ffe0ff */
[----:B------:R-:W-:Y:S02]  /*0700*/  IABS R28, R41 ;  /* 0x00000029001c7213 */ /* 0x000fe40000000000 */
[C---:B------:R-:W-:Y:S02]  /*0710*/  IADD3 R40, R5.reuse, 0x4, RZ ;  /* 0x0000000405287810 */ /* 0x040fe40007ffe0ff */
[----:B------:R-:W-:Y:S02]  /*0720*/  IABS R30, R24 ;  /* 0x00000018001e7213 */ /* 0x000fe40000000000 */
[----:B0-----:R-:W-:Y:S02]  /*0730*/  IADD3 R2, R6, 0xffffffe, RZ ;  /* 0x0ffffffe06027810 */ /* 0x001fe40007ffe0ff */
[----:B------:R-:W-:Y:S02]  /*0740*/  IADD3 R26, R5, 0x1, RZ ;  /* 0x00000001051a7810 */ /* 0x000fe40007ffe0ff */
[----:B------:R0:W1:Y:S01]  /*0750*/  F2I.FTZ.U32.TRUNC.NTZ R3, R2 ;  /* 0x0000000200037305 */ /* 0x000062000021f000 */
[----:B------:R-:W-:-:S02]  /*0760*/  IABS R34, R5 ;  /* 0x0000000500227213 */ /* 0x000fc40000000000 */
[----:B------:R-:W-:Y:S02]  /*0770*/  IABS R32, R26 ;  /* 0x0000001a00207213 */ /* 0x000fe40000000000 */
[----:B------:R-:W-:Y:S02]  /*0780*/  IABS R100, R4 ;  /* 0x0000000400647213 */ /* 0x000fe40000000000 */
[C---:B------:R-:W-:Y:S01]  /*0790*/  LOP3.LUT R107, R108.reuse, 0x4, RZ, 0xfc, !PT ;  /* 0x000000046c6b7812 */ /* 0x040fe200078efcff */
[----:B0-----:R-:W-:Y:S01]  /*07a0*/  IMAD.MOV.U32 R2, RZ, RZ, RZ ;  /* 0x000000ffff027224 */ /* 0x001fe200078e00ff */
[C---:B------:R-:W-:Y:S02]  /*07b0*/  LOP3.LUT R106, R108.reuse, 0x8, RZ, 0xfc, !PT ;  /* 0x000000086c6a7812 */ /* 0x040fe400078efcff */
[C---:B------:R-:W-:Y:S01]  /*07c0*/  LOP3.LUT R56, R108.reuse, 0x70, RZ, 0xfc, !PT ;  /* 0x000000706c387812 */ /* 0x040fe200078efcff */
[----:B------:R-:W-:Y:S01]  /*07d0*/  IMAD R95, R107, c[0x0][0x188], RZ ;  /* 0x000062006b5f7a24 */ /* 0x000fe200078e02ff */
[----:B------:R-:W-:Y:S01]  /*07e0*/  LOP3.LUT R57, R108, 0x74, RZ, 0xfc, !PT ;  /* 0x000000746c397812 */ /* 0x000fe200078efcff */
[----:B------:R-:W-:Y:S01]  /*07f0*/  IMAD R94, R106, c[0x0][0x188], RZ ;  /* 0x000062006a5e7a24 */ /* 0x000fe200078e02ff */
[----:B------:R-:W-:Y:S01]  /*0800*/  LOP3.LUT R58, R108, 0x78, RZ, 0xfc, !PT ;  /* 0x000000786c3a7812 */ /* 0x000fe200078efcff */
[----:B-1----:R-:W-:Y:S01]  /*0810*/  IMAD.MOV R8, RZ, RZ, -R3 ;  /* 0x000000ffff087224 */ /* 0x002fe200078e0a03 */
[----:B------:R-:W-:Y:S01]  /*0820*/  LEA.HI R59, R9, 0x7c, RZ, 0x1b ;  /* 0x0000007c093b7811 */ /* 0x000fe200078fd8ff */
[----:B------:R-:W-:-:S02]  /*0830*/  IMAD R70, R57, c[0x0][0x188], RZ ;  /* 0x0000620039467a24 */ /* 0x000fc400078e02ff */
[----:B------:R-:W-:Y:S01]  /*0840*/  IMAD R7, R8, R29, RZ ;  /* 0x0000001d08077224 */ /* 0x000fe200078e02ff */
[----:B------:R-:W-:Y:S01]  /*0850*/  IABS R8, R0 ;  /* 0x0000000000087213 */ /* 0x000fe20000000000 */
[----:B------:R-:W-:Y:S02]  /*0860*/  IMAD R64, R59, c[0x0][0x188], RZ ;  /* 0x000062003b407a24 */ /* 0x000fe400078e02ff */
[----:B------:R-:W-:Y:S01]  /*0870*/  IMAD.HI.U32 R3, R3, R7, R2 ;  /* 0x0000000703037227 */ /* 0x000fe200078e0002 */
[----:B------:R-:W-:-:S03]  /*0880*/  IADD3 R7, R5, 0xe, RZ ;  /* 0x0000000e05077810 */ /* 0x000fc60007ffe0ff */
[----:B------:R-:W-:Y:S01]  /*0890*/  IMAD R69, R58, c[0x0][0x188], RZ ;  /* 0x000062003a457a24 */ /* 0x000fe200078e02ff */
[----:B------:R-:W-:Y:S01]  /*08a0*/  IABS R12, R7 ;  /* 0x00000007000c7213 */ /* 0x000fe20000000000 */
[----:B------:R-:W-:Y:S01]  /*08b0*/  IMAD.HI.U32 R6, R3, R8, RZ ;  /* 0x0000000803067227 */ /* 0x000fe200078e00ff */
[----:B------:R-:W-:Y:S02]  /*08c0*/  ISETP.GE.AND P3, PT, R7, RZ, PT ;  /* 0x000000ff0700720c */ /* 0x000fe40003f66270 */
[C---:B------:R-:W-:Y:S01]  /*08d0*/  IADD3 R7, R5.reuse, 0xc, RZ ;  /* 0x0000000c05077810 */ /* 0x040fe20007ffe0ff */
[----:B------:R-:W-:Y:S01]  /*08e0*/  IMAD.MOV R2, RZ, RZ, -R6 ;  /* 0x000000ffff027224 */ /* 0x000fe200078e0a06 */
[----:B------:R-:W-:Y:S01]  /*08f0*/  IADD3 R6, R5, 0xd, RZ ;  /* 0x0000000d05067810 */ /* 0x000fe20007ffe0ff */
[----:B------:R-:W-:Y:S01]  /*0900*/  IMAD.HI.U32 R11, R3, R18, RZ ;  /* 0x00000012030b7227 */ /* 0x000fe200078e00ff */
[----:B------:R-:W-:Y:S02]  /*0910*/  IABS R16, R7 ;  /* 0x0000000700107213 */ /* 0x000fe40000000000 */
[----:B------:R-:W-:Y:S01]  /*0920*/  IABS R14, R6 ;  /* 0x00000006000e7213 */ /* 0x000fe20000000000 */
[----:B------:R-:W-:Y:S01]  /*0930*/  IMAD R0, R29, R2, R8 ;  /* 0x000000021d007224 */ /* 0x000fe200078e0208 */
[----:B------:R-:W-:Y:S01]  /*0940*/  ISETP.GE.AND P0, PT, R6, RZ, PT ;  /* 0x000000ff0600720c */ /* 0x000fe20003f06270 */
[----:B------:R-:W-:Y:S01]  /*0950*/  IMAD.HI.U32 R2, R3, R12, RZ ;  /* 0x0000000c03027227 */ /* 0x000fe200078e00ff */
[----:B------:R-:W-:-:S02]  /*0960*/  IADD3 R8, R5, 0xb, RZ ;  /* 0x0000000b05087810 */ /* 0x000fc40007ffe0ff */
[----:B------:R-:W-:Y:S01]  /*0970*/  ISETP.GT.U32.AND P6, PT, R29, R0, PT ;  /* 0x000000001d00720c */ /* 0x000fe20003fc4070 */
[----:B------:R-:W-:Y:S01]  /*0980*/  IMAD.MOV R2, RZ, RZ, -R2 ;  /* 0x000000ffff027224 */ /* 0x000fe200078e0a02 */
[----:B------:R-:W-:Y:S01]  /*0990*/  ISETP.GE.AND P4, PT, R8, RZ, PT ;  /* 0x000000ff0800720c */ /* 0x000fe20003f86270 */
[----:B------:R-:W-:Y:S01]  /*09a0*/  IMAD.HI.U32 R6, R3, R14, RZ ;  /* 0x0000000e03067227 */ /* 0x000fe200078e00ff */
[----:B------:R-:W-:-:S03]  /*09b0*/  ISETP.GE.AND P2, PT, R7, RZ, PT ;  /* 0x000000ff0700720c */ /* 0x000fc60003f46270 */
[----:B------:R-:W-:Y:S01]  /*09c0*/  IMAD R2, R29, R2, R12 ;  /* 0x000000021d027224 */ /* 0x000fe200078e020c */
[----:B------:R-:W-:Y:S01]  /*09d0*/  IABS R12, R8 ;  /* 0x00000008000c7213 */ /* 0x000fe20000000000 */
[----:B------:R-:W-:Y:S02]  /*09e0*/  IMAD.MOV R6, RZ, RZ, -R6 ;  /* 0x000000ffff067224 */ /* 0x000fe400078e0a06 */
[----:B------:R-:W-:Y:S01]  /*09f0*/  IMAD.HI.U32 R7, R3, R16, RZ ;  /* 0x0000001003077227 */ /* 0x000fe200078e00ff */
[----:B------:R-:W-:-:S03]  /*0a00*/  ISETP.GT.U32.AND P1, PT, R29, R2, PT ;  /* 0x000000021d00720c */ /* 0x000fc60003f24070 */
[----:B------:R-:W-:Y:S01]  /*0a10*/  IMAD R6, R29, R6, R14 ;  /* 0x000000061d067224 */ /* 0x000fe200078e020e */
[----:B------:R-:W-:Y:S01]  /*0a20*/  IABS R14, R35 ;  /* 0x00000023000e7213 */ /* 0x000fe20000000000 */
[----:B------:R-:W-:Y:S02]  /*0a30*/  @!P6 IMAD.IADD R0, R0, 0x1, -R29 ;  /* 0x000000010000e824 */ /* 0x000fe400078e0a1d */
[----:B------:R-:W-:Y:S01]  /*0a40*/  IMAD.HI.U32 R8, R3, R12, RZ ;  /* 0x0000000c03087227 */ /* 0x000fe200078e00ff */
[----:B------:R-:W-:-:S03]  /*0a50*/  ISETP.GT.U32.AND P6, PT, R29, R6, PT ;  /* 0x000000061d00720c */ /* 0x000fc60003fc4070 */
[----:B------:R-:W-:Y:S02]  /*0a60*/  IMAD.MOV R8, RZ, RZ, -R8 ;  /* 0x000000ffff087224 */ /* 0x000fe400078e0a08 */
[----:B------:R-:W-:Y:S01]  /*0a70*/  @!P1 IMAD.IADD R2, R2, 0x1, -R29 ;  /* 0x0000000102029824 */ /* 0x000fe200078e0a1d */
[C---:B------:R-:W-:Y:S01]  /*0a80*/  ISETP.GT.U32.AND P1, PT, R29.reuse, R0, PT ;  /* 0x000000001d00720c */ /* 0x040fe20003f24070 */
[----:B------:R-:W-:Y:S02]  /*0a90*/  IMAD R8, R29, R8, R12 ;  /* 0x000000081d087224 */ /* 0x000fe400078e020c */
[----:B------:R-:W-:Y:S02]  /*0aa0*/  IMAD.MOV R11, RZ, RZ, -R11 ;  /* 0x000000ffff0b7224 */ /* 0x000fe400078e0a0b */
[----:B------:R-:W-:Y:S02]  /*0ab0*/  IMAD.MOV R7, RZ, RZ, -R7 ;  /* 0x000000ffff077224 */ /* 0x000fe400078e0a07 */
[----:B------:R-:W-:-:S02]  /*0ac0*/  @!P6 IMAD.IADD R6, R6, 0x1, -R29 ;  /* 0x000000010606e824 */ /* 0x000fc400078e0a1d */
[C---:B------:R-:W-:Y:S01]  /*0ad0*/  IMAD R12, R29.reuse, R11, R18 ;  /* 0x0000000b1d0c7224 */ /* 0x040fe200078e0212 */
[----:B------:R-:W-:Y:S01]  /*0ae0*/  IABS R18, R37 ;  /* 0x0000002500127213 */ /* 0x000fe20000000000 */
[C---:B------:R-:W-:Y:S01]  /*0af0*/  IMAD R7, R29.reuse, R7, R16 ;  /* 0x000000071d077224 */ /* 0x040fe200078e0210 */
[C---:B------:R-:W-:Y:S01]  /*0b00*/  ISETP.GT.U32.AND P6, PT, R29.reuse, R6, PT ;  /* 0x000000061d00720c */ /* 0x040fe20003fc4070 */
[----:B------:R-:W-:Y:S01]  /*0b10*/  @!P1 IMAD.IADD R0, R0, 0x1, -R29 ;  /* 0x0000000100009824 */ /* 0x000fe200078e0a1d */
[----:B------:R-:W-:Y:S01]  /*0b20*/  ISETP.GT.U32.AND P1, PT, R29, R2, PT ;  /* 0x000000021d00720c */ /* 0x000fe20003f24070 */
[----:B------:R-:W-:Y:S01]  /*0b30*/  IMAD.HI.U32 R11, R3, R14, RZ ;  /* 0x0000000e030b7227 */ /* 0x000fe200078e00ff */
[----:B------:R-:W-:-:S03]  /*0b40*/  IABS R16, R36 ;  /* 0x0000002400107213 */ /* 0x000fc60000000000 */
[----:B------:R-:W-:Y:S02]  /*0b50*/  IMAD.MOV R11, RZ, RZ, -R11 ;  /* 0x000000ffff0b7224 */ /* 0x000fe400078e0a0b */
[----:B------:R-:W-:-:S04]  /*0b60*/  IMAD.HI.U32 R13, R3, R18, RZ ;  /* 0x00000012030d7227 */ /* 0x000fc800078e00ff */
[--C-:B------:R-:W-:Y:S01]  /*0b70*/  @!P6 IMAD.IADD R6, R6, 0x1, -R29.reuse ;  /* 0x000000010606e824 */ /* 0x100fe200078e0a1d */
[C---:B------:R-:W-:Y:S01]  /*0b80*/  ISETP.GT.U32.AND P6, PT, R29.reuse, R8, PT ;  /* 0x000000081d00720c */ /* 0x040fe20003fc4070 */
[----:B------:R-:W-:Y:S01]  /*0b90*/  @!P1 IMAD.IADD R2, R2, 0x1, -R29 ;  /* 0x0000000102029824 */ /* 0x000fe200078e0a1d */
[C---:B------:R-:W-:Y:S01]  /*0ba0*/  ISETP.GT.U32.AND P1, PT, R29.reuse, R7, PT ;  /* 0x000000071d00720c */ /* 0x040fe20003f24070 */
[----:B------:R-:W-:Y:S02]  /*0bb0*/  IMAD R14, R29, R11, R14 ;  /* 0x0000000b1d0e7224 */ /* 0x000fe400078e020e */
[----:B------:R-:W-:Y:S02]  /*0bc0*/  IMAD.MOV R13, RZ, RZ, -R13 ;  /* 0x000000ffff0d7224 */ /* 0x000fe400078e0a0d */
[----:B------:R-:W-:-:S04]  /*0bd0*/  IMAD.HI.U32 R11, R3, R16, RZ ;  /* 0x00000010030b7227 */ /* 0x000fc800078e00ff */
[C---:B------:R-:W-:Y:S02]  /*0be0*/  IMAD R18, R29.reuse, R13, R18 ;  /* 0x0000000d1d127224 */ /* 0x040fe400078e0212 */
[--C-:B------:R-:W-:Y:S01]  /*0bf0*/  @!P6 IMAD.IADD R8, R8, 0x1, -R29.reuse ;  /* 0x000000010808e824 */ /* 0x100fe200078e0a1d */
[----:B------:R-:W-:Y:S01]  /*0c00*/  ISETP.GT.U32.AND P6, PT, R29, R14, PT ;  /* 0x0000000e1d00720c */ /* 0x000fe20003fc4070 */
[----:B------:R-:W-:Y:S01]  /*0c10*/  @!P1 IMAD.IADD R7, R7, 0x1, -R29 ;  /* 0x0000000107079824 */ /* 0x000fe200078e0a1d */
[----:B------:R-:W-:Y:S01]  /*0c20*/  ISETP.GT.U32.AND P1, PT, R29, R12, PT ;  /* 0x0000000c1d00720c */ /* 0x000fe20003f24070 */
[----:B------:R-:W-:Y:S02]  /*0c30*/  IMAD.MOV R17, RZ, RZ, -R11 ;  /* 0x000000ffff117224 */ /* 0x000fe400078e0a0b */
[----:B------:R-:W-:-:S04]  /*0c40*/  IMAD.HI.U32 R15, R3, R20, RZ ;  /* 0x00000014030f7227 */ /* 0x000fc800078e00ff */
[C---:B------:R-:W-:Y:S02]  /*0c50*/  IMAD R16, R29.reuse, R17, R16 ;  /* 0x000000111d107224 */ /* 0x040fe400078e0210 */
[----:B------:R-:W0:Y:S01]  /*0c60*/  I2F.RP R17, R33 ;  /* 0x0000002100117306 */ /* 0x000e220000209400 */
[----:B------:R-:W-:Y:S02]  /*0c70*/  IMAD.MOV R15, RZ, RZ, -R15 ;  /* 0x000000ffff0f7224 */ /* 0x000fe400078e0a0f */
[--C-:B------:R-:W-:Y:S01]  /*0c80*/  @!P6 IMAD.IADD R14, R14, 0x1, -R29.reuse ;  /* 0x000000010e0ee824 */ /* 0x100fe200078e0a1d */
[C---:B------:R-:W-:Y:S01]  /*0c90*/  ISETP.GT.U32.AND P6, PT, R29.reuse, R18, PT ;  /* 0x000000121d00720c */ /* 0x040fe20003fc4070 */
[----:B------:R-:W-:Y:S01]  /*0ca0*/  @!P1 IMAD.IADD R12, R12, 0x1, -R29 ;  /* 0x000000010c0c9824 */ /* 0x000fe200078e0a1d */
[----:B------:R-:W-:Y:S01]  /*0cb0*/  ISETP.GT.U32.AND P1, PT, R29, R16, PT ;  /* 0x000000101d00720c */ /* 0x000fe20003f24070 */
[----:B------:R-:W-:-:S04]  /*0cc0*/  IMAD.HI.U32 R11, R3, R22, RZ ;  /* 0x00000016030b7227 */ /* 0x000fc800078e00ff */
[----:B------:R-:W-:Y:S02]  /*0cd0*/  IMAD R20, R29, R15, R20 ;  /* 0x0000000f1d147224 */ /* 0x000fe400078e0214 */
[----:B------:R-:W-:Y:S02]  /*0ce0*/  IMAD.MOV R11, RZ, RZ, -R11 ;  /* 0x000000ffff0b7224 */ /* 0x000fe400078e0a0b */
[----:B------:R-:W-:Y:S01]  /*0cf0*/  IMAD.HI.U32 R13, R3, R28, RZ ;  /* 0x0000001c030d7227 */ /* 0x000fe200078e00ff */
[----:B0-----:R-:W0:Y:S03]  /*0d00*/  MUFU.RCP R17, R17 ;  /* 0x0000001100117308 */ /* 0x001e260000001000 */
[--C-:B------:R-:W-:Y:S01]  /*0d10*/  @!P6 IMAD.IADD R18, R18, 0x1, -R29.reuse ;  /* 0x000000011212e824 */ /* 0x100fe200078e0a1d */
[C---:B------:R-:W-:Y:S01]  /*0d20*/  ISETP.GT.U32.AND P6, PT, R29.reuse, R7, PT ;  /* 0x000000071d00720c */ /* 0x040fe20003fc4070 */
[----:B------:R-:W-:Y:S01]  /*0d30*/  @!P1 IMAD.IADD R16, R16, 0x1, -R29 ;  /* 0x0000000110109824 */ /* 0x000fe200078e0a1d */
[C---:B------:R-:W-:Y:S01]  /*0d40*/  ISETP.GT.U32.AND P1, PT, R29.reuse, R20, PT ;  /* 0x000000141d00720c */ /* 0x040fe20003f24070 */
[----:B------:R-:W-:Y:S01]  /*0d50*/  IMAD R21, R29, R11, R22 ;  /* 0x0000000b1d157224 */ /* 0x000fe200078e0216 */
[----:B------:R-:W-:Y:S01]  /*0d60*/  IABS R22, R40 ;  /* 0x0000002800167213 */ /* 0x000fe20000000000 */
[----:B------:R-:W-:-:S04]  /*0d70*/  IMAD.HI.U32 R15, R3, R30, RZ ;  /* 0x0000001e030f7227 */ /* 0x000fc800078e00ff */
[----:B------:R-:W-:Y:S02]  /*0d80*/  IMAD.MOV R13, RZ, RZ, -R13 ;  /* 0x000000ffff0d7224 */ /* 0x000fe400078e0a0d */
[----:B------:R-:W-:-:S04]  /*0d90*/  IMAD.HI.U32 R11, R3, R22, RZ ;  /* 0x00000016030b7227 */ /* 0x000fc800078e00ff */
[----:B------:R-:W-:Y:S01]  /*0da0*/  @!P6 IMAD.IADD R7, R7, 0x1, -R29 ;  /* 0x000000010707e824 */ /* 0x000fe200078e0a1d */
[C---:B------:R-:W-:Y:S01]  /*0db0*/  ISETP.GT.U32.AND P6, PT, R29.reuse, R12, PT ;  /* 0x0000000c1d00720c */ /* 0x040fe20003fc4070 */
[----:B------:R-:W-:Y:S02]  /*0dc0*/  IMAD.MOV R15, RZ, RZ, -R15 ;  /* 0x000000ffff0f7224 */ /* 0x000fe400078e0a0f */
[----:B------:R-:W-:Y:S01]  /*0dd0*/  IMAD R23, R29, R13, R28 ;  /* 0x0000000d1d177224 */ /* 0x000fe200078e021c */
[----:B0-----:R-:W-:Y:S01]  /*0de0*/  IADD3 R28, R17, 0xffffffe, RZ ;  /* 0x0ffffffe111c7810 */ /* 0x001fe20007ffe0ff */
[----:B------:R-:W-:Y:S02]  /*0df0*/  IMAD.MOV R11, RZ, RZ, -R11 ;  /* 0x000000ffff0b7224 */ /* 0x000fe400078e0a0b */
[----:B------:R-:W-:Y:S01]  /*0e00*/  @!P1 IMAD.IADD R20, R20, 0x1, -R29 ;  /* 0x0000000114149824 */ /* 0x000fe200078e0a1d */
[----:B------:R-:W-:Y:S01]  /*0e10*/  ISETP.GT.U32.AND P1, PT, R29, R8, PT ;  /* 0x000000081d00720c */ /* 0x000fe20003f24070 */
[----:B------:R-:W-:-:S02]  /*0e20*/  IMAD.MOV.U32 R13, RZ, RZ, R2 ;  /* 0x000000ffff0d7224 */ /* 0x000fc400078e0002 */
[C---:B------:R-:W-:Y:S01]  /*0e30*/  IMAD R25, R29.reuse, R15, R30 ;  /* 0x0000000f1d197224 */ /* 0x040fe200078e021e */
[----:B------:R-:W-:Y:S01]  /*0e40*/  LOP3.LUT R30, R108, 0x58, RZ, 0xfc, !PT ;  /* 0x000000586c1e7812 */ /* 0x000fe200078efcff */
[C---:B------:R-:W-:Y:S02]  /*0e50*/  IMAD R22, R29.reuse, R11, R22 ;  /* 0x0000000b1d167224 */ /* 0x040fe400078e0216 */
[----:B------:R-:W-:Y:S02]  /*0e60*/  IMAD.MOV.U32 R15, RZ, RZ, R6 ;  /* 0x000000ffff0f7224 */ /* 0x000fe400078e0006 */
[----:B------:R-:W-:Y:S01]  /*0e70*/  @!P3 IMAD.MOV R13, RZ, RZ, -R13 ;  /* 0x000000ffff0db224 */ /* 0x000fe200078e0a0d */
[----:B------:R-:W-:Y:S01]  /*0e80*/  ISETP.GT.U32.AND P3, PT, R29, R20, PT ;  /* 0x000000141d00720c */ /* 0x000fe20003f64070 */
[----:B------:R-:W-:-:S04]  /*0e90*/  IMAD.HI.U32 R11, R3, R32, RZ ;  /* 0x00000020030b7227 */ /* 0x000fc800078e00ff */
[----:B------:R-:W-:Y:S02]  /*0ea0*/  IMAD.HI.U32 R19, R3, R34, RZ ;  /* 0x0000002203137227 */ /* 0x000fe400078e00ff */
[----:B------:R0:W1:Y:S02]  /*0eb0*/  F2I.FTZ.U32.TRUNC.NTZ R3, R28 ;  /* 0x0000001c00037305 */ /* 0x000064000021f000 */
[----:B------:R-:W-:Y:S01]  /*0ec0*/  @!P0 IMAD.MOV R15, RZ, RZ, -R15 ;  /* 0x000000ffff0f8224 */ /* 0x000fe200078e0a0f */
[C---:B------:R-:W-:Y:S01]  /*0ed0*/  ISETP.GT.U32.AND P0, PT, R29.reuse, R16, PT ;  /* 0x000000101d00720c */ /* 0x040fe20003f04070 */
[----:B------:R-:W-:Y:S01]  /*0ee0*/  @!P6 IMAD.IADD R12, R12, 0x1, -R29 ;  /* 0x000000010c0ce824 */ /* 0x000fe200078e0a1d */
[----:B------:R-:W-:Y:S01]  /*0ef0*/  ISETP.GT.U32.AND P6, PT, R29, R22, PT ;  /* 0x000000161d00720c */ /* 0x000fe20003fc4070 */
[----:B------:R-:W-:Y:S02]  /*0f00*/  IMAD.MOV R27, RZ, RZ, -R11 ;  /* 0x000000ffff1b7224 */ /* 0x000fe400078e0a0b */
[----:B------:R-:W-:-:S02]  /*0f10*/  IMAD.MOV.U32 R11, RZ, RZ, R0 ;  /* 0x000000ffff0b7224 */ /* 0x000fc400078e0000 */
[C---:B------:R-:W-:Y:S01]  /*0f20*/  IMAD R27, R29.reuse, R27, R32 ;  /* 0x0000001b1d1b7224 */ /* 0x040fe200078e0220 */
[----:B------:R-:W-:Y:S01]  /*0f30*/  LOP3.LUT R32, R108, 0x60, RZ, 0xfc, !PT ;  /* 0x000000606c207812 */ /* 0x000fe200078efcff */
[----:B------:R-:W-:Y:S01]  /*0f40*/  @!P5 IMAD.MOV R11, RZ, RZ, -R11 ;  /* 0x000000ffff0bd224 */ /* 0x000fe200078e0a0b */
[C---:B------:R-:W-:Y:S01]  /*0f50*/  ISETP.GT.U32.AND P5, PT, R29.reuse, R14, PT ;  /* 0x0000000e1d00720c */ /* 0x040fe20003fa4070 */
[----:B------:R-:W-:Y:S02]  /*0f60*/  IMAD.MOV R19, RZ, RZ, -R19 ;  /* 0x000000ffff137224 */ /* 0x000fe400078e0a13 */
[--C-:B------:R-:W-:Y:S01]  /*0f70*/  @!P3 IMAD.IADD R20, R20, 0x1, -R29.reuse ;  /* 0x000000011414b824 */ /* 0x100fe200078e0a1d */
[C---:B------:R-:W-:Y:S01]  /*0f80*/  ISETP.GT.U32.AND P3, PT, R29.reuse, R27, PT ;  /* 0x0000001b1d00720c */ /* 0x040fe20003f64070 */
[C---:B0-----:R-:W-:Y:S01]  /*0f90*/  IMAD R28, R29.reuse, R19, R34 ;  /* 0x000000131d1c7224 */ /* 0x041fe200078e0222 */
[----:B------:R-:W-:Y:S01]  /*0fa0*/  LOP3.LUT R34, R108, 0x68, RZ, 0xfc, !PT ;  /* 0x000000686c227812 */ /* 0x000fe200078efcff */
[--C-:B------:R-:W-:Y:S01]  /*0fb0*/  @!P1 IMAD.IADD R8, R8, 0x1, -R29.reuse ;  /* 0x0000000108089824 */ /* 0x100fe200078e0a1d */
[C---:B------:R-:W-:Y:S01]  /*0fc0*/  ISETP.GT.U32.AND P1, PT, R29.reuse, R21, PT ;  /* 0x000000151d00720c */ /* 0x040fe20003f24070 */
[--C-:B------:R-:W-:Y:S01]  /*0fd0*/  @!P0 IMAD.IADD R16, R16, 0x1, -R29.reuse ;  /* 0x0000000110108824 */ /* 0x100fe200078e0a1d */
[C---:B------:R-:W-:Y:S01]  /*0fe0*/  ISETP.GT.U32.AND P0, PT, R29.reuse, R25, PT ;  /* 0x000000191d00720c */ /* 0x040fe20003f04070 */
[----:B------:R-:W-:Y:S01]  /*0ff0*/  @!P6 IMAD.IADD R22, R22, 0x1, -R29 ;  /* 0x000000011616e824 */ /* 0x000fe200078e0a1d */
[----:B------:R-:W-:Y:S01]  /*1000*/  ISETP.GT.U32.AND P6, PT, R29, R28, PT ;  /* 0x0000001c1d00720c */ /* 0x000fe20003fc4070 */
[----:B------:R-:W-:-:S02]  /*1010*/  IMAD.MOV.U32 R17, RZ, RZ, R7 ;  /* 0x000000ffff117224 */ /* 0x000fc400078e0007 */
[----:B-1----:R-:W-:Y:S02]  /*1020*/  IMAD.MOV R0, RZ, RZ, -R3 ;  /* 0x000000ffff007224 */ /* 0x002fe400078e0a03 */
[----:B------:R-:W-:Y:S01]  /*1030*/  @!P2 IMAD.MOV R17, RZ, RZ, -R17 ;  /* 0x000000ffff11a224 */ /* 0x000fe200078e0a11 */
[C---:B------:R-:W-:Y:S01]  /*1040*/  ISETP.GT.U32.AND P2, PT, R29.reuse, R18, PT ;  /* 0x000000121d00720c */ /* 0x040fe20003f44070 */
[--C-:B------:R-:W-:Y:S01]  /*1050*/  @!P5 IMAD.IADD R14, R14, 0x1, -R29.reuse ;  /* 0x000000010e0ed824 */ /* 0x100fe200078e0a1d */
[----:B------:R-:W-:Y:S01]  /*1060*/  ISETP.GT.U32.AND P5, PT, R29, R23, PT ;  /* 0x000000171d00720c */ /* 0x000fe20003fa4070 */
[----:B------:R-:W-:Y:S02]  /*1070*/  IMAD R7, R0, R33, RZ ;  /* 0x0000002100077224 */ /* 0x000fe400078e02ff */
[----:B------:R-:W-:Y:S02]  /*1080*/  IMAD.MOV.U32 R2, RZ, RZ, RZ ;  /* 0x000000ffff027224 */ /* 0x000fe400078e00ff */
[----:B------:R-:W-:Y:S01]  /*1090*/  @!P3 IMAD.IADD R27, R27, 0x1, -R29 ;  /* 0x000000011b1bb824 */ /* 0x000fe200078e0a1d */
[----:B------:R-:W-:Y:S01]  /*10a0*/  ISETP.GE.AND P3, PT, R38, RZ, PT ;  /* 0x000000ff2600720c */ /* 0x000fe20003f66270 */
[----:B------:R-:W-:Y:S01]  /*10b0*/  IMAD.HI.U32 R2, R3, R7, R2 ;  /* 0x0000000703027227 */ /* 0x000fe200078e0002 */
[----:B------:R-:W-:-:S03]  /*10c0*/  SHF.R.S32.HI R3, RZ, 0x1f, R10 ;  /* 0x0000001fff037819 */ /* 0x000fc6000001140a */
[--C-:B------:R-:W-:Y:S01]  /*10d0*/  @!P1 IMAD.IADD R21, R21, 0x1, -R29.reuse ;  /* 0x0000000115159824 */ /* 0x100fe200078e0a1d */
[----:B------:R-:W-:Y:S01]  /*10e0*/  ISETP.GE.AND P1, PT, R35, RZ, PT ;  /* 0x000000ff2300720c */ /* 0x000fe20003f26270 */
[--C-:B------:R-:W-:Y:S01]  /*10f0*/  @!P0 IMAD.IADD R25, R25, 0x1, -R29.reuse ;  /* 0x0000000119198824 */ /* 0x100fe200078e0a1d */
[----:B------:R-:W-:Y:S01]  /*1100*/  ISETP.GE.AND P0, PT, R37, RZ, PT ;  /* 0x000000ff2500720c */ /* 0x000fe20003f06270 */
[----:B------:R-:W-:Y:S01]  /*1110*/  @!P6 IMAD.IADD R28, R28, 0x1, -R29 ;  /* 0x000000011c1ce824 */ /* 0x000fe200078e0a1d */
[----:B------:R-:W-:Y:S01]  /*1120*/  ISETP.GT.U32.AND P6, PT, R29, R27, PT ;  /* 0x0000001b1d00720c */ /* 0x000fe20003fc4070 */
[----:B------:R-:W-:Y:S01]  /*1130*/  IMAD.HI.U32 R2, R2, R100, RZ ;  /* 0x0000006402027227 */ /* 0x000fe200078e00ff */
[----:B------:R-:W-:Y:S02]  /*1140*/  LEA.HI R96, R3, R10, RZ, 0x7 ;  /* 0x0000000a03607211 */ /* 0x000fe400078f38ff */
[----:B------:R-:W-:Y:S01]  /*1150*/  SHF.R.S32.HI R10, RZ, 0x6, R9 ;  /* 0x00000006ff0a7819 */ /* 0x000fe20000011409 */
[--C-:B------:R-:W-:Y:S01]  /*1160*/  @!P2 IMAD.IADD R18, R18, 0x1, -R29.reuse ;  /* 0x000000011212a824 */ /* 0x100fe200078e0a1d */
[----:B------:R-:W-:Y:S01]  /*1170*/  ISETP.GE.AND P2, PT, R31, RZ, PT ;  /* 0x000000ff1f00720c */ /* 0x000fe20003f46270 */
[--C-:B------:R-:W-:Y:S01]  /*1180*/  @!P5 IMAD.IADD R23, R23, 0x1, -R29.reuse ;  /* 0x000000011717d824 */ /* 0x100fe200078e0a1d */
[----:B------:R-:W-:Y:S01]  /*1190*/  ISETP.GE.AND P5, PT, R36, RZ, PT ;  /* 0x000000ff2400720c */ /* 0x000fe20003fa6270 */
[----:B------:R-:W-:Y:S01]  /*11a0*/  IMAD.MOV R2, RZ, RZ, -R2 ;  /* 0x000000ffff027224 */ /* 0x000fe200078e0a02 */
[----:B------:R-:W-:Y:S01]  /*11b0*/  LOP3.LUT R35, R108, 0x6c, RZ, 0xfc, !PT ;  /* 0x0000006c6c237812 */ /* 0x000fe200078efcff */
[----:B------:R-:W-:Y:S01]  /*11c0*/  @!P1 IMAD.MOV R14, RZ, RZ, -R14 ;  /* 0x000000ffff0e9224 */ /* 0x000fe200078e0a0e */
[----:B------:R-:W-:Y:S01]  /*11d0*/  ISETP.GT.U32.AND P1, PT, R29, R23, PT ;  /* 0x000000171d00720c */ /* 0x000fe20003f24070 */
[----:B------:R-:W-:Y:S01]  /*11e0*/  IMAD R100, R33, R2, R100 ;  /* 0x0000000221647224 */ /* 0x000fe200078e0264 */
[----:B------:R-:W-:Y:S01]  /*11f0*/  LOP3.LUT R2, R9, 0x7, RZ, 0xc0, !PT ;  /* 0x0000000709027812 */ /* 0x000fe200078ec0ff */
[----:B------:R-:W-:Y:S01]  /*1200*/  @!P0 IMAD.MOV R18, RZ, RZ, -R18 ;  /* 0x000000ffff128224 */ /* 0x000fe200078e0a12 */
[----:B------:R-:W-:Y:S01]  /*1210*/  ISETP.GT.U32.AND P0, PT, R29, R28, PT ;  /* 0x0000001c1d00720c */ /* 0x000fe20003f04070 */
[----:B------:R-:W-:Y:S01]  /*1220*/  @!P6 IMAD.IADD R27, R27, 0x1, -R29 ;  /* 0x000000011b1be824 */ /* 0x000fe200078e0a1d */
[----:B------:R-:W-:Y:S01]  /*1230*/  ISETP.GT.U32.AND P6, PT, R33, R100, PT ;  /* 0x000000642100720c */ /* 0x000fe20003fc4070 */
[----:B------:R-:W-:Y:S01]  /*1240*/  IMAD.MOV.U32 R19, RZ, RZ, R8 ;  /* 0x000000ffff137224 */ /* 0x000fe200078e0008 */
[----:B------:R-:W-:Y:S01]  /*1250*/  LOP3.LUT R8, R9, 0x40, RZ, 0xc0, !PT ;  /* 0x0000004009087812 */ /* 0x000fe200078ec0ff */
[----:B------:R-:W-:Y:S01]  /*1260*/  @!P2 IMAD.MOV R12, RZ, RZ, -R12 ;  /* 0x000000ffff0ca224 */ /* 0x000fe200078e0a0c */
[C---:B------:R-:W-:Y:S01]  /*1270*/  ISETP.GT.U32.AND P2, PT, R29.reuse, R22, PT ;  /* 0x000000161d00720c */ /* 0x040fe20003f44070 */
[----:B------:R-:W-:Y:S01]  /*1280*/  @!P4 IMAD.MOV R19, RZ, RZ, -R19 ;  /* 0x000000ffff13c224 */ /* 0x000fe200078e0a13 */
[C---:B------:R-:W-:Y:S01]  /*1290*/  ISETP.GT.U32.AND P4, PT, R29.reuse, R21, PT ;  /* 0x000000151d00720c */ /* 0x040fe20003f84070 */
[----:B------:R-:W-:Y:S01]  /*12a0*/  @!P5 IMAD.MOV R16, RZ, RZ, -R16 ;  /* 0x000000ffff10d224 */ /* 0x000fe200078e0a10 */
[----:B------:R-:W-:Y:S01]  /*12b0*/  ISETP.GT.U32.AND P5, PT, R29, R25, PT ;  /* 0x000000191d00720c */ /* 0x000fe20003fa4070 */
[--C-:B------:R-:W-:Y:S01]  /*12c0*/  @!P1 IMAD.IADD R23, R23, 0x1, -R29.reuse ;  /* 0x0000000117179824 */ /* 0x100fe200078e0a1d */
[----:B------:R-:W-:Y:S01]  /*12d0*/  ISETP.GE.AND P1, PT, R41, RZ, PT ;  /* 0x000000ff2900720c */ /* 0x000fe20003f26270 */
[----:B------:R-:W-:Y:S01]  /*12e0*/  @!P0 IMAD.IADD R28, R28, 0x1, -R29 ;  /* 0x000000011c1c8824 */ /* 0x000fe200078e0a1d */
[----:B------:R-:W-:Y:S01]  /*12f0*/  ISETP.GE.AND P0, PT, R26, RZ, PT ;  /* 0x000000ff1a00720c */ /* 0x000fe20003f06270 */
[----:B------:R-:W-:Y:S01]  /*1300*/  @!P6 IMAD.IADD R100, R100, 0x1, -R33 ;  /* 0x000000016464e824 */ /* 0x000fe200078e0a21 */
[----:B------:R-:W-:Y:S01]  /*1310*/  LOP3.LUT R26, R108, 0x48, RZ, 0xfc, !PT ;  /* 0x000000486c1a7812 */ /* 0x000fe200078efcff */
[C---:B------:R-:W-:Y:S01]  /*1320*/  IMAD.SHL.U32 R0, R9.reuse, 0x8, RZ ;  /* 0x0000000809007824 */ /* 0x040fe200078e00ff */
[----:B------:R-:W-:Y:S01]  /*1330*/  SHF.R.S32.HI R96, RZ, 0x7, R96 ;  /* 0x00000007ff607819 */ /* 0x000fe20000011460 */
[----:B------:R-:W-:Y:S01]  /*1340*/  IMAD.SHL.U32 R6, R9, 0x40, RZ ;  /* 0x0000004009067824 */ /* 0x000fe200078e00ff */
[----:B------:R-:W-:Y:S01]  /*1350*/  ISETP.GT.U32.AND P6, PT, R33, R100, PT ;  /* 0x000000642100720c */ /* 0x000fe20003fc4070 */
[--C-:B------:R-:W-:Y:S01]  /*1360*/  @!P4 IMAD.IADD R21, R21, 0x1, -R29.reuse ;  /* 0x000000011515c824 */ /* 0x100fe200078e0a1d */
[----:B------:R-:W-:Y:S01]  /*1370*/  LOP3.LUT R7, R0, 0x30, RZ, 0xc0, !PT ;  /* 0x0000003000077812 */ /* 0x000fe200078ec0ff */
[--C-:B------:R-:W-:Y:S01]  /*1380*/  @!P2 IMAD.IADD R22, R22, 0x1, -R29.reuse ;  /* 0x000000011616a824 */ /* 0x100fe200078e0a1d */
[----:B------:R-:W-:Y:S01]  /*1390*/  SGXT R0, R10, 0x1 ;  /* 0x000000010a00781a */ /* 0x000fe20000000200 */
[----:B------:R-:W-:Y:S01]  /*13a0*/  @!P5 IMAD.IADD R25, R25, 0x1, -R29 ;  /* 0x000000011919d824 */ /* 0x000fe200078e0a1d */
[----:B------:R-:W-:Y:S01]  /*13b0*/  LOP3.LUT R29, R6, 0x800, RZ, 0xc0, !PT ;  /* 0x00000800061d7812 */ /* 0x000fe200078ec0ff */
[C---:B------:R-:W-:Y:S01]  /*13c0*/  IMAD.SHL.U32 R3, R9.reuse, 0x2, RZ ;  /* 0x0000000209037824 */ /* 0x040fe200078e00ff */
[----:B------:R-:W-:Y:S01]  /*13d0*/  SHF.R.U32.HI R6, RZ, 0x1, R8 ;  /* 0x00000001ff067819 */ /* 0x000fe20000011608 */
[----:B------:R-:W-:Y:S01]  /*13e0*/  IMAD R10, R2, 0x40, R7 ;  /* 0x00000040020a7824 */ /* 0x000fe200078e0207 */
[----:B------:R-:W-:Y:S01]  /*13f0*/  ISETP.GE.AND P5, PT, R24, RZ, PT ;  /* 0x000000ff1800720c */ /* 0x000fe20003fa6270 */
[----:B------:R-:W-:Y:S01]  /*1400*/  IMAD R24, R2, 0x100, R29 ;  /* 0x0000010002187824 */ /* 0x000fe200078e021d */
[----:B------:R-:W-:Y:S01]  /*1410*/  LOP3.LUT R29, R6, 0x10, R3, 0xf8, !PT ;  /* 0x00000010061d7812 */ /* 0x000fe200078ef803 */
[----:B------:R-:W-:Y:S01]  /*1420*/  IMAD.SHL.U32 R7, R9, 0x20, RZ ;  /* 0x0000002009077824 */ /* 0x000fe200078e00ff */
[----:B------:R-:W-:Y:S01]  /*1430*/  LOP3.LUT R0, R0, 0x90, RZ, 0xc0, !PT ;  /* 0x0000009000007812 */ /* 0x000fe200078ec0ff */
[----:B------:R-:W-:Y:S01]  /*1440*/  @!P1 IMAD.MOV R23, RZ, RZ, -R23 ;  /* 0x000000ffff179224 */ /* 0x000fe200078e0a17 */
[----:B------:R-:W-:Y:S01]  /*1450*/  ISETP.GE.AND P1, PT, R4, RZ, PT ;  /* 0x000000ff0400720c */ /* 0x000fe20003f26270 */
[----:B------:R-:W-:Y:S01]  /*1460*/  @!P0 IMAD.MOV R27, RZ, RZ, -R27 ;  /* 0x000000ffff1b8224 */ /* 0x000fe200078e0a1b */
[----:B------:R-:W-:Y:S01]  /*1470*/  ISETP.NE.AND P0, PT, RZ, c[0x0][0x178], PT ;  /* 0x00005e00ff007a0c */ /* 0x000fe20003f05270 */
[----:B------:R-:W-:Y:S01]  /*1480*/  IMAD.SHL.U32 R2, R2, 0x10, RZ ;  /* 0x0000001002027824 */ /* 0x000fe200078e00ff */
[----:B------:R-:W-:Y:S01]  /*1490*/  LOP3.LUT R29, R10, R29, RZ, 0x3c, !PT ;  /* 0x0000001d0a1d7212 */ /* 0x000fe200078e3cff */
[----:B------:R-:W-:Y:S01]  /*14a0*/  @!P6 IMAD.IADD R100, R100, 0x1, -R33 ;  /* 0x000000016464e824 */ /* 0x000fe200078e0a21 */
[----:B------:R-:W-:Y:S01]  /*14b0*/  LOP3.LUT R10, R7, 0x200, RZ, 0xc0, !PT ;  /* 0x00000200070a7812 */ /* 0x000fe200078ec0ff */
[----:B------:R-:W-:Y:S01]  /*14c0*/  @!P3 IMAD.MOV R20, RZ, RZ, -R20 ;  /* 0x000000ffff14b224 */ /* 0x000fe200078e0a14 */
[----:B------:R-:W-:Y:S01]  /*14d0*/  ISETP.GE.AND P4, PT, R39, RZ, PT ;  /* 0x000000ff2700720c */ /* 0x000fe20003f86270 */
[----:B------:R-:W-:Y:S01]  /*14e0*/  IMAD.MOV.U32 R110, RZ, RZ, R100 ;  /* 0x000000ffff6e7224 */ /* 0x000fe200078e0064 */
[----:B------:R-:W-:Y:S01]  /*14f0*/  ISETP.GE.AND P2, PT, R40, RZ, PT ;  /* 0x000000ff2800720c */ /* 0x000fe20003f46270 */
[----:B------:R-:W-:Y:S01]  /*1500*/  @!P5 IMAD.MOV R25, RZ, RZ, -R25 ;  /* 0x000000ffff19d224 */ /* 0x000fe200078e0a19 */
[----:B------:R-:W-:Y:S01]  /*1510*/  ISETP.GE.AND P6, PT, R5, RZ, PT ;  /* 0x000000ff0500720c */ /* 0x000fe20003fc6270 */
[----:B------:R-:W-:Y:S01]  /*1520*/  @!P1 IMAD.MOV R110, RZ, RZ, -R110 ;  /* 0x000000ffff6e9224 */ /* 0x000fe200078e0a6e */
[--C-:B------:R-:W-:Y:S01]  /*1530*/  LOP3.LUT R31, R2, 0x30, R3.reuse, 0x78, !PT ;  /* 0x00000030021f7812 */ /* 0x100fe200078e7803 */
[----:B------:R-:W-:Y:S01]  /*1540*/  IMAD R71, R56, c[0x0][0x188], RZ ;  /* 0x0000620038477a24 */ /* 0x000fe200078e02ff */
[----:B------:R-:W-:Y:S01]  /*1550*/  LOP3.LUT R3, R0, 0x7e, R3, 0x78, !PT ;  /* 0x0000007e00037812 */ /* 0x000fe200078e7803 */
[----:B------:R-:W-:Y:S01]  /*1560*/  IMAD.IADD R0, R10, 0x1, R29 ;  /* 0x000000010a007824 */ /* 0x000fe200078e021d */
[----:B------:R-:W-:Y:S01]  /*1570*/  ISETP.NE.AND P3, PT, RZ, c[0x0][0x17c], PT ;  /* 0x00005f00ff007a0c */ /* 0x000fe20003f65270 */
[----:B------:R-:W-:Y:S01]  /*1580*/  IMAD.IADD R2, R24, 0x1, R31 ;  /* 0x0000000118027824 */ /* 0x000fe200078e021f */
[----:B------:R-:W-:Y:S01]  /*1590*/  LOP3.LUT R10, RZ, c[0x0][0x17c], RZ, 0x33, !PT ;  /* 0x00005f00ff0a7a12 */ /* 0x000fe200078e33ff */
[----:B------:R-:W-:Y:S01]  /*15a0*/  @!P4 IMAD.MOV R21, RZ, RZ, -R21 ;  /* 0x000000ffff15c224 */ /* 0x000fe200078e0a15 */
[----:B------:R-:W-:Y:S01]  /*15b0*/  @!P0 LOP3.LUT R110, RZ, c[0x0][0x178], RZ, 0x33, !PT ;  /* 0x00005e00ff6e8a12 */ /* 0x000fe200078e33ff */
[----:B------:R-:W-:Y:S01]  /*15c0*/  @!P2 IMAD.MOV R22, RZ, RZ, -R22 ;  /* 0x000000ffff16a224 */ /* 0x000fe200078e0a16 */
[C---:B------:R-:W-:Y:S01]  /*15d0*/  SEL R36, R10.reuse, R11, !P3 ;  /* 0x0000000b0a247207 */ /* 0x040fe20005800000 */
[----:B------:R-:W-:Y:S01]  /*15e0*/  @!P6 IMAD.MOV R28, RZ, RZ, -R28 ;  /* 0x000000ffff1ce224 */ /* 0x000fe200078e0a1c */
[----:B------:R-:W-:Y:S01]  /*15f0*/  SEL R37, R10, R13, !P3 ;  /* 0x0000000d0a257207 */ /* 0x000fe20005800000 */
[----:B------:R-:W-:Y:S01]  /*1600*/  IMAD R110, R110, c[0x0][0x184], RZ ;  /* 0x000061006e6e7a24 */ /* 0x000fe200078e02ff */
[----:B------:R-:W-:Y:S01]  /*1610*/  SEL R38, R10, R15, !P3 ;  /* 0x0000000f0a267207 */ /* 0x000fe20005800000 */
[----:B------:R-:W-:Y:S01]  /*1620*/  IMAD R36, R36, c[0x0][0x190], RZ ;  /* 0x0000640024247a24 */ /* 0x000fe200078e02ff */
[C---:B------:R-:W-:Y:S01]  /*1630*/  SEL R39, R10.reuse, R17, !P3 ;  /* 0x000000110a277207 */ /* 0x040fe20005800000 */
        /* <DEDUP_REMOVED lines=23> */
[----:B------:R-:W-:Y:S01]  /*17b0*/  SEL R51, R10, R28, !P3 ;  /* 0x0000001c0a337207 */ /* 0x000fe20005800000 */
[----:B------:R-:W-:Y:S01]  /*17c0*/  IMAD R49, R49, c[0x0][0x190], RZ ;  /* 0x0000640031317a24 */ /* 0x000fe200078e02ff */
[----:B------:R-:W-:Y:S01]  /*17d0*/  LEA R134, P2, R110, c[0x0][0x160], 0x1 ;  /* 0x000058006e867a11 */ /* 0x000fe200078408ff */
[----:B------:R-:W-:Y:S01]  /*17e0*/  IMAD R50, R50, c[0x0][0x190], RZ ;  /* 0x0000640032327a24 */ /* 0x000fe200078e02ff */
[----:B------:R-:W-:Y:S01]  /*17f0*/  LEA R143, P3, R36, c[0x0][0x168], 0x1 ;  /* 0x00005a00248f7a11 */ /* 0x000fe200078608ff */
[----:B------:R-:W-:Y:S01]  /*1800*/  IMAD R51, R51, c[0x0][0x190], RZ ;  /* 0x0000640033337a24 */ /* 0x000fe200078e02ff */
[----:B------:R-:W-:Y:S01]  /*1810*/  LEA R141, P4, R37, c[0x0][0x168], 0x1 ;  /* 0x00005a00258d7a11 */ /* 0x000fe200078808ff */
[----:B------:R-:W-:Y:S01]  /*1820*/  IMAD R72, R35, c[0x0][0x188], RZ ;  /* 0x0000620023487a24 */ /* 0x000fe200078e02ff */
[----:B------:R-:W-:Y:S01]  /*1830*/  LOP3.LUT R11, R9, 0x7f, RZ, 0xc0, !PT ;  /* 0x0000007f090b7812 */ /* 0x000fe200078ec0ff */
[----:B------:R-:W-:Y:S01]  /*1840*/  IMAD R73, R34, c[0x0][0x188], RZ ;  /* 0x0000620022497a24 */ /* 0x000fe200078e02ff */
[----:B------:R-:W-:Y:S01]  /*1850*/  LEA.HI.X.SX32 R135, R110, c[0x0][0x164], 0x1, P2 ;  /* 0x000059006e877a11 */ /* 0x000fe200010f0eff */
[----:B------:R-:W-:Y:S01]  /*1860*/  IMAD R75, R32, c[0x0][0x188], RZ ;  /* 0x00006200204b7a24 */ /* 0x000fe200078e02ff */
[----:B------:R-:W-:Y:S01]  /*1870*/  LEA.HI.X.SX32 R142, R36, c[0x0][0x16c], 0x1, P3 ;  /* 0x00005b00248e7a11 */ /* 0x000fe200018f0eff */
[----:B------:R-:W-:Y:S01]  /*1880*/  IMAD.SHL.U32 R68, R11, 0x2, RZ ;  /* 0x000000020b447824 */ /* 0x000fe200078e00ff */
[----:B------:R-:W-:Y:S01]  /*1890*/  LEA.HI.X.SX32 R140, R37, c[0x0][0x16c], 0x1, P4 ;  /* 0x00005b00258c7a11 */ /* 0x000fe200020f0eff */
[----:B------:R-:W-:Y:S01]  /*18a0*/  IMAD R63, R11, c[0x0][0x18c], RZ ;  /* 0x000063000b3f7a24 */ /* 0x000fe200078e02ff */
[----:B------:R-:W-:Y:S01]  /*18b0*/  LEA R139, P5, R38, c[0x0][0x168], 0x1 ;  /* 0x00005a00268b7a11 */ /* 0x000fe200078a08ff */
[----:B------:R-:W-:Y:S01]  /*18c0*/  IMAD R76, R30, c[0x0][0x188], RZ ;  /* 0x000062001e4c7a24 */ /* 0x000fe200078e02ff */
[----:B------:R-:W-:Y:S01]  /*18d0*/  LEA R137, P6, R39, c[0x0][0x168], 0x1 ;  /* 0x00005a0027897a11 */ /* 0x000fe200078c08ff */
[----:B------:R-:W-:Y:S01]  /*18e0*/  IMAD R80, R26, c[0x0][0x188], RZ ;  /* 0x000062001a507a24 */ /* 0x000fe200078e02ff */
[----:B------:R-:W-:-:S02]  /*18f0*/  LEA R132, P0, R40, c[0x0][0x168], 0x1 ;  /* 0x00005a0028847a11 */ /* 0x000fc400078008ff */
[----:B------:R-:W-:Y:S02]  /*1900*/  LEA R131, P1, R41, c[0x0][0x168], 0x1 ;  /* 0x00005a0029837a11 */ /* 0x000fe400078208ff */
[----:B------:R-:W-:Y:S02]  /*1910*/  LEA R129, P2, R42, c[0x0][0x168], 0x1 ;  /* 0x00005a002a817a11 */ /* 0x000fe400078408ff */
[----:B------:R-:W-:Y:S02]  /*1920*/  LEA R127, P3, R43, c[0x0][0x168], 0x1 ;  /* 0x00005a002b7f7a11 */ /* 0x000fe400078608ff */
[----:B------:R-:W-:Y:S02]  /*1930*/  LEA R125, P4, R44, c[0x0][0x168], 0x1 ;  /* 0x00005a002c7d7a11 */ /* 0x000fe400078808ff */
[C---:B------:R-:W-:Y:S02]  /*1940*/  LOP3.LUT R10, R108.reuse, 0xc, RZ, 0xfc, !PT ;  /* 0x0000000c6c0a7812 */ /* 0x040fe400078efcff */
[----:B------:R-:W-:-:S02]  /*1950*/  LOP3.LUT R12, R108, 0x10, RZ, 0xfc, !PT ;  /* 0x000000106c0c7812 */ /* 0x000fc400078efcff */
[----:B------:R-:W-:Y:S01]  /*1960*/  LOP3.LUT R13, R108, 0x14, RZ, 0xfc, !PT ;  /* 0x000000146c0d7812 */ /* 0x000fe200078efcff */
[----:B------:R-:W-:Y:S01]  /*1970*/  IMAD R93, R10, c[0x0][0x188], RZ ;  /* 0x000062000a5d7a24 */ /* 0x000fe200078e02ff */
[----:B------:R-:W-:Y:S01]  /*1980*/  LOP3.LUT R14, R108, 0x18, RZ, 0xfc, !PT ;  /* 0x000000186c0e7812 */ /* 0x000fe200078efcff */
[----:B------:R-:W-:Y:S01]  /*1990*/  IMAD R92, R12, c[0x0][0x188], RZ ;  /* 0x000062000c5c7a24 */ /* 0x000fe200078e02ff */
[----:B------:R-:W-:Y:S01]  /*19a0*/  LEA.HI R15, R9, 0x1c, RZ, 0x1b ;  /* 0x0000001c090f7811 */ /* 0x000fe200078fd8ff */
[----:B------:R-:W-:Y:S01]  /*19b0*/  IMAD R91, R13, c[0x0][0x188], RZ ;  /* 0x000062000d5b7a24 */ /* 0x000fe200078e02ff */
[----:B------:R-:W-:Y:S01]  /*19c0*/  LOP3.LUT R16, R108, 0x20, RZ, 0xfc, !PT ;  /* 0x000000206c107812 */ /* 0x000fe200078efcff */
[----:B------:R-:W-:Y:S01]  /*19d0*/  IMAD R90, R14, c[0x0][0x188], RZ ;  /* 0x000062000e5a7a24 */ /* 0x000fe200078e02ff */
[C---:B------:R-:W-:Y:S01]  /*19e0*/  LOP3.LUT R17, R108.reuse, 0x24, RZ, 0xfc, !PT ;  /* 0x000000246c117812 */ /* 0x040fe200078efcff */
        /* <DEDUP_REMOVED lines=27> */
[----:B------:R-:W-:Y:S01]  /*1ba0*/  LEA.HI.X.SX32 R138, R38, c[0x0][0x16c], 0x1, P5 ;  /* 0x00005b00268a7a11 */ /* 0x000fe200028f0eff */
[----:B------:R-:W-:Y:S01]  /*1bb0*/  IMAD R65, R31, c[0x0][0x188], RZ ;  /* 0x000062001f417a24 */ /* 0x000fe200078e02ff */
[----:B------:R-:W-:Y:S01]  /*1bc0*/  LEA.HI.X.SX32 R136, R39, c[0x0][0x16c], 0x1, P6 ;  /* 0x00005b0027887a11 */ /* 0x000fe200030f0eff */
[----:B------:R-:W-:Y:S01]  /*1bd0*/  IMAD R74, R33, c[0x0][0x188], RZ ;  /* 0x00006200214a7a24 */ /* 0x000fe200078e02ff */
[----:B------:R-:W-:-:S02]  /*1be0*/  LEA.HI.X.SX32 R133, R40, c[0x0][0x16c], 0x1, P0 ;  /* 0x00005b0028857a11 */ /* 0x000fc400000f0eff */
[----:B------:R-:W-:Y:S02]  /*1bf0*/  LEA.HI.X.SX32 R130, R41, c[0x0][0x16c], 0x1, P1 ;  /* 0x00005b0029827a11 */ /* 0x000fe400008f0eff */
[----:B------:R-:W-:Y:S02]  /*1c00*/  LEA.HI.X.SX32 R128, R42, c[0x0][0x16c], 0x1, P2 ;  /* 0x00005b002a807a11 */ /* 0x000fe400010f0eff */
[----:B------:R-:W-:Y:S02]  /*1c10*/  LEA.HI.X.SX32 R126, R43, c[0x0][0x16c], 0x1, P3 ;  /* 0x00005b002b7e7a11 */ /* 0x000fe400018f0eff */
[----:B------:R-:W-:Y:S02]  /*1c20*/  LEA.HI.X.SX32 R124, R44, c[0x0][0x16c], 0x1, P4 ;  /* 0x00005b002c7c7a11 */ /* 0x000fe400020f0eff */
[----:B------:R-:W-:Y:S02]  /*1c30*/  LEA R123, P5, R45, c[0x0][0x168], 0x1 ;  /* 0x00005a002d7b7a11 */ /* 0x000fe400078a08ff */
[----:B------:R-:W-:-:S02]  /*1c40*/  LEA R121, P6, R46, c[0x0][0x168], 0x1 ;  /* 0x00005a002e797a11 */ /* 0x000fc400078c08ff */
[----:B------:R-:W-:Y:S02]  /*1c50*/  LEA R119, P0, R47, c[0x0][0x168], 0x1 ;  /* 0x00005a002f777a11 */ /* 0x000fe400078008ff */
[----:B------:R-:W-:Y:S02]  /*1c60*/  LEA R116, P1, R48, c[0x0][0x168], 0x1 ;  /* 0x00005a0030747a11 */ /* 0x000fe400078208ff */
[----:B------:R-:W-:Y:S02]  /*1c70*/  LEA R115, P2, R49, c[0x0][0x168], 0x1 ;  /* 0x00005a0031737a11 */ /* 0x000fe400078408ff */
[----:B------:R-:W-:Y:S02]  /*1c80*/  LEA R160, P3, R50, c[0x0][0x168], 0x1 ;  /* 0x00005a0032a07a11 */ /* 0x000fe400078608ff */
[----:B------:R-:W-:Y:S02]  /*1c90*/  LEA R162, P4, R51, c[0x0][0x168], 0x1 ;  /* 0x00005a0033a27a11 */ /* 0x000fe400078808ff */
[----:B------:R-:W-:-:S02]  /*1ca0*/  LOP3.LUT R97, R68, 0x10, RZ, 0x3c, !PT ;  /* 0x0000001044617812 */ /* 0x000fc400078e3cff */
[C---:B------:R-:W-:Y:S02]  /*1cb0*/  LOP3.LUT R98, R68.reuse, 0x20, RZ, 0x3c, !PT ;  /* 0x0000002044627812 */ /* 0x040fe400078e3cff */
[C---:B------:R-:W-:Y:S02]  /*1cc0*/  LOP3.LUT R99, R68.reuse, 0x30, RZ, 0x3c, !PT ;  /* 0x0000003044637812 */ /* 0x040fe400078e3cff */
[C---:B------:R-:W-:Y:S02]  /*1cd0*/  LOP3.LUT R100, R68.reuse, 0x40, RZ, 0x3c, !PT ;  /* 0x0000004044647812 */ /* 0x040fe400078e3cff */
[C---:B------:R-:W-:Y:S02]  /*1ce0*/  LOP3.LUT R101, R68.reuse, 0x50, RZ, 0x3c, !PT ;  /* 0x0000005044657812 */ /* 0x040fe400078e3cff */
[C---:B------:R-:W-:Y:S02]  /*1cf0*/  LOP3.LUT R102, R68.reuse, 0x60, RZ, 0x3c, !PT ;  /* 0x0000006044667812 */ /* 0x040fe400078e3cff */
[----:B------:R-:W-:-:S02]  /*1d00*/  LOP3.LUT R103, R68, 0x70, RZ, 0x3c, !PT ;  /* 0x0000007044677812 */ /* 0x000fc400078e3cff */
[----:B------:R-:W-:Y:S02]  /*1d10*/  LOP3.LUT R104, R3, 0x20, RZ, 0x3c, !PT ;  /* 0x0000002003687812 */ /* 0x000fe400078e3cff */
[----:B------:R-:W-:Y:S02]  /*1d20*/  LOP3.LUT R105, R2, 0x40, RZ, 0x3c, !PT ;  /* 0x0000004002697812 */ /* 0x000fe400078e3cff */
[----:B------:R-:W-:Y:S02]  /*1d30*/  LEA.HI.X.SX32 R122, R45, c[0x0][0x16c], 0x1, P5 ;  /* 0x00005b002d7a7a11 */ /* 0x000fe400028f0eff */
[----:B------:R-:W-:Y:S02]  /*1d40*/  LEA.HI.X.SX32 R120, R46, c[0x0][0x16c], 0x1, P6 ;  /* 0x00005b002e787a11 */ /* 0x000fe400030f0eff */
[----:B------:R-:W-:Y:S02]  /*1d50*/  LEA.HI.X.SX32 R118, R47, c[0x0][0x16c], 0x1, P0 ;  /* 0x00005b002f767a11 */ /* 0x000fe400000f0eff */
[----:B------:R-:W-:-:S02]  /*1d60*/  LEA.HI.X.SX32 R117, R48, c[0x0][0x16c], 0x1, P1 ;  /* 0x00005b0030757a11 */ /* 0x000fc400008f0eff */
[----:B------:R-:W-:Y:S02]  /*1d70*/  LEA.HI.X.SX32 R114, R49, c[0x0][0x16c], 0x1, P2 ;  /* 0x00005b0031727a11 */ /* 0x000fe400010f0eff */
[----:B------:R-:W-:Y:S02]  /*1d80*/  LEA.HI.X.SX32 R144, R50, c[0x0][0x16c], 0x1, P3 ;  /* 0x00005b0032907a11 */ /* 0x000fe400018f0eff */
[----:B------:R-:W-:Y:S02]  /*1d90*/  LEA.HI.X.SX32 R161, R51, c[0x0][0x16c], 0x1, P4 ;  /* 0x00005b0033a17a11 */ /* 0x000fe400020f0eff */
.L_x_2:
[----:B------:R-:W-:Y:S01]  /*1da0*/  ISETP.GE.AND P1, PT, R107, UR4, PT ;  /* 0x000000046b007c0c */ /* 0x000fe2000bf26270 */
[--C-:B------:R-:W-:Y:S01]  /*1db0*/  IMAD.WIDE R38, R95, 0x2, R134.reuse ;  /* 0x000000025f267825 */ /* 0x100fe200078e0286 */
[----:B------:R-:W-:Y:S02]  /*1dc0*/  ISETP.GE.AND P2, PT, R106, UR4, PT ;  /* 0x000000046a007c0c */ /* 0x000fe4000bf46270 */
[----:B------:R-:W-:Y:S01]  /*1dd0*/  ISETP.GE.AND P0, PT, R108, UR4, PT ;  /* 0x000000046c007c0c */ /* 0x000fe2000bf06270 */
[----:B------:R-:W-:Y:S01]  /*1de0*/  IMAD.WIDE R40, R94, 0x2, R134 ;  /* 0x000000025e287825 */ /* 0x000fe200078e0286 */
[----:B------:R-:W-:-:S02]  /*1df0*/  PRMT R154, RZ, 0x7610, R154 ;  /* 0x00007610ff9a7816 */ /* 0x000fc4000000009a */
[----:B------:R-:W-:Y:S01]  /*1e00*/  PRMT R112, RZ, 0x7610, R112 ;  /* 0x00007610ff707816 */ /* 0x000fe20000000070 */
[----:B------:R-:W-:Y:S01]  /*1e10*/  IMAD.WIDE R36, R60, 0x2, R134 ;  /* 0x000000023c247825 */ /* 0x000fe200078e0286 */
[----:B------:R-:W-:Y:S02]  /*1e20*/  ISETP.GE.AND P3, PT, R10, UR4, PT ;  /* 0x000000040a007c0c */ /* 0x000fe4000bf66270 */
[----:B------:R-:W-:Y:S01]  /*1e30*/  PRMT R113, RZ, 0x7610, R113 ;  /* 0x00007610ff717816 */ /* 0x000fe20000000071 */
[----:B------:R0:W2:Y:S01]  /*1e40*/  @!P1 LDG.E.U16 R154, [R38.64] ;  /* 0x00000006269a9981 */ /* 0x0000a2000c1e1500 */
[----:B------:R-:W-:-:S03]  /*1e50*/  ISETP.GE.AND P1, PT, R13, UR4, PT ;  /* 0x000000040d007c0c */ /* 0x000fc6000bf26270 */
[----:B------:R1:W3:Y:S01]  /*1e60*/  @!P2 LDG.E.U16 R112, [R40.64] ;  /* 0x000000062870a981 */ /* 0x0002e2000c1e1500 */
[----:B------:R-:W-:Y:S01]  /*1e70*/  ISETP.GE.AND P2, PT, R14, UR4, PT ;  /* 0x000000040e007c0c */ /* 0x000fe2000bf46270 */
[--C-:B------:R-:W-:Y:S02]  /*1e80*/  IMAD.WIDE R42, R93, 0x2, R134.reuse ;  /* 0x000000025d2a7825 */ /* 0x100fe400078e0286 */
[----:B------:R4:W5:Y:S01]  /*1e90*/  @!P0 LDG.E.U16 R113, [R36.64] ;  /* 0x0000000624718981 */ /* 0x000962000c1e1500 */
[----:B------:R-:W-:Y:S01]  /*1ea0*/  ISETP.GE.AND P0, PT, R12, UR4, PT ;  /* 0x000000040c007c0c */ /* 0x000fe2000bf06270 */
[----:B------:R-:W-:Y:S01]  /*1eb0*/  IMAD.WIDE R44, R90, 0x2, R134 ;  /* 0x000000025a2c7825 */ /* 0x000fe200078e0286 */
[----:B------:R-:W-:Y:S02]  /*1ec0*/  PRMT R145, RZ, 0x7610, R145 ;  /* 0x00007610ff917816 */ /* 0x000fe40000000091 */
[----:B----4-:R-:W-:-:S05]  /*1ed0*/  PRMT R36, RZ, 0x7610, R36 ;  /* 0x00007610ff247816 */ /* 0x010fca0000000024 */
[----:B------:R4:W2:Y:S01]  /*1ee0*/  @!P2 LDG.E.U16 R145, [R44.64] ;  /* 0x000000062c91a981 */ /* 0x0008a2000c1e1500 */
[----:B------:R-:W-:-:S03]  /*1ef0*/  PRMT R37, RZ, 0x7610, R37 ;  /* 0x00007610ff257816 */ /* 0x000fc60000000025 */
[----:B------:R4:W2:Y:S01]  /*1f00*/  @!P3 LDG.E.U16 R36, [R42.64] ;  /* 0x000000062a24b981 */ /* 0x0008a2000c1e1500 */
[----:B------:R-:W-:Y:S01]  /*1f10*/  ISETP.GE.AND P3, PT, R15, UR4, PT ;  /* 0x000000040f007c0c */ /* 0x000fe2000bf66270 */
[----:B-1----:R-:W-:Y:S01]  /*1f20*/  IMAD.WIDE R40, R92, 0x2, R134 ;  /* 0x000000025c287825 */ /* 0x002fe200078e0286 */
[----:B------:R-:W-:Y:S02]  /*1f30*/  PRMT R159, RZ, 0x7610, R159 ;  /* 0x00007610ff9f7816 */ /* 0x000fe4000000009f */
[----:B------:R-:W-:Y:S01]  /*1f40*/  ISETP.GE.AND P2, PT, R17, UR4, PT ;  /* 0x0000000411007c0c */ /* 0x000fe2000bf46270 */
[----:B------:R-:W-:Y:S01]  /*1f50*/  IMAD.WIDE R46, R67, 0x2, R134 ;  /* 0x00000002432e7825 */ /* 0x000fe200078e0286 */
[----:B0-----:R-:W-:Y:S02]  /*1f60*/  PRMT R38, RZ, 0x7610, R38 ;  /* 0x00007610ff267816 */ /* 0x001fe40000000026 */
[----:B------:R0:W2:Y:S01]  /*1f70*/  @!P0 LDG.E.U16 R159, [R40.64] ;  /* 0x00000006289f8981 */ /* 0x0000a2000c1e1500 */
[----:B----4-:R-:W-:Y:S01]  /*1f80*/  IMAD.WIDE R42, R91, 0x2, R134 ;  /* 0x000000025b2a7825 */ /* 0x010fe200078e0286 */
[----:B------:R-:W-:-:S02]  /*1f90*/  PRMT R146, RZ, 0x7610, R146 ;  /* 0x00007610ff927816 */ /* 0x000fc40000000092 */
[----:B------:R-:W-:Y:S01]  /*1fa0*/  PRMT R39, RZ, 0x7610, R39 ;  /* 0x00007610ff277816 */ /* 0x000fe20000000027 */
[--C-:B------:R-:W-:Y:S01]  /*1fb0*/  IMAD.WIDE R44, R88, 0x2, R134.reuse ;  /* 0x00000002582c7825 */ /* 0x100fe200078e0286 */
[----:B------:R1:W4:Y:S01]  /*1fc0*/  @!P1 LDG.E.U16 R37, [R42.64] ;  /* 0x000000062a259981 */ /* 0x000322000c1e1500 */
[----:B------:R-:W-:Y:S02]  /*1fd0*/  ISETP.GE.AND P1, PT, R16, UR4, PT ;  /* 0x0000000410007c0c */ /* 0x000fe4000bf26270 */
[----:B------:R-:W-:Y:S01]  /*1fe0*/  ISETP.GE.AND P0, PT, R20, UR4, PT ;  /* 0x0000000414007c0c */ /* 0x000fe2000bf06270 */
[----:B0-----:R-:W-:Y:S01]  /*1ff0*/  IMAD.WIDE R40, R89, 0x2, R134 ;  /* 0x0000000259287825 */ /* 0x001fe200078e0286 */
[----:B------:R-:W-:Y:S01]  /*2000*/  ISETP.GE.AND P4, PT, R19, UR4, PT ;  /* 0x0000000413007c0c */ /* 0x000fe2000bf86270 */
[----:B------:R0:W2:Y:S01]  /*2010*/  @!P3 LDG.E.U16 R38, [R46.64] ;  /* 0x000000062e26b981 */ /* 0x0000a2000c1e1500 */
[----:B------:R-:W-:Y:S02]  /*2020*/  ISETP.GE.AND P3, PT, R18, UR4, PT ;  /* 0x0000000412007c0c */ /* 0x000fe4000bf66270 */
[----:B------:R-:W-:Y:S01]  /*2030*/  PRMT R148, RZ, 0x7610, R148 ;  /* 0x00007610ff947816 */ /* 0x000fe20000000094 */
[----:B------:R0:W2:Y:S01]  /*2040*/  @!P2 LDG.E.U16 R39, [R44.64] ;  /* 0x000000062c27a981 */ /* 0x0000a2000c1e1500 */
[----:B-1----:R-:W-:-:S03]  /*2050*/  IMAD.WIDE R42, R86, 0x2, R134 ;  /* 0x00000002562a7825 */ /* 0x002fc600078e0286 */
[----:B------:R1:W2:Y:S01]  /*2060*/  @!P1 LDG.E.U16 R146, [R40.64] ;  /* 0x0000000628929981 */ /* 0x0002a2000c1e1500 */
[----:B------:R-:W-:Y:S02]  /*2070*/  ISETP.GE.AND P1, PT, R21, UR4, PT ;  /* 0x0000000415007c0c */ /* 0x000fe4000bf26270 */
[----:B------:R-:W-:Y:S01]  /*2080*/  ISETP.GE.AND P2, PT, R22, UR4, PT ;  /* 0x0000000416007c0c */ /* 0x000fe2000bf46270 */
[----:B0-----:R-:W-:Y:S01]  /*2090*/  IMAD.WIDE R44, R85, 0x2, R134 ;  /* 0x00000002552c7825 */ /* 0x001fe200078e0286 */
[----:B------:R-:W-:Y:S02]  /*20a0*/  PRMT R147, RZ, 0x7610, R147 ;  /* 0x00007610ff937816 */ /* 0x000fe40000000093 */
[----:B-1----:R-:W-:Y:S01]  /*20b0*/  PRMT R40, RZ, 0x7610, R40 ;  /* 0x00007610ff287816 */ /* 0x002fe20000000028 */
[----:B------:R-:W-:Y:S01]  /*20c0*/  IMAD.WIDE R46, R87, 0x2, R134 ;  /* 0x00000002572e7825 */ /* 0x000fe200078e0286 */
[----:B------:R0:W2:Y:S01]  /*20d0*/  @!P0 LDG.E.U16 R148, [R44.64] ;  /* 0x000000062c948981 */ /* 0x0000a2000c1e1500 */
[----:B------:R-:W-:-:S02]  /*20e0*/  ISETP.GE.AND P0, PT, R24, UR4, PT ;  /* 0x0000000418007c0c */ /* 0x000fc4000bf06270 */
[----:B------:R-:W-:Y:S01]  /*20f0*/  PRMT R41, RZ, 0x7610, R41 ;  /* 0x00007610ff297816 */ /* 0x000fe20000000029 */
[----:B------:R1:W4:Y:S01]  /*2100*/  @!P4 LDG.E.U16 R40, [R42.64] ;  /* 0x000000062a28c981 */ /* 0x000322000c1e1500 */
[----:B------:R-:W-:Y:S02]  /*2110*/  ISETP.GE.AND P4, PT, R25, UR4, PT ;  /* 0x0000000419007c0c */ /* 0x000fe4000bf86270 */
[----:B------:R-:W-:Y:S01]  /*2120*/  PRMT R149, RZ, 0x7610, R149 ;  /* 0x00007610ff957816 */ /* 0x000fe20000000095 */
[----:B------:R1:W4:Y:S01]  /*2130*/  @!P3 LDG.E.U16 R147, [R46.64] ;  /* 0x000000062e93b981 */ /* 0x000322000c1e1500 */
[----:B0-----:R-:W-:Y:S01]  /*2140*/  IMAD.WIDE R44, R84, 0x2, R134 ;  /* 0x00000002542c7825 */ /* 0x001fe200078e0286 */
[----:B------:R-:W-:-:S04]  /*2150*/  PRMT R150, RZ, 0x7610, R150 ;  /* 0x00007610ff967816 */ /* 0x000fc80000000096 */
[----:B------:R0:W4:Y:S01]  /*2160*/  @!P1 LDG.E.U16 R41, [R44.64] ;  /* 0x000000062c299981 */ /* 0x000122000c1e1500 */
[----:B-1----:R-:W-:Y:S01]  /*2170*/  IMAD.WIDE R46, R83, 0x2, R134 ;  /* 0x00000002532e7825 */ /* 0x002fe200078e0286 */
[----:B------:R-:W-:Y:S02]  /*2180*/  ISETP.GE.AND P1, PT, R26, UR4, PT ;  /* 0x000000041a007c0c */ /* 0x000fe4000bf26270 */
[----:B------:R-:W-:Y:S02]  /*2190*/  PRMT R43, RZ, 0x7610, R43 ;  /* 0x00007610ff2b7816 */ /* 0x000fe4000000002b */
[----:B------:R1:W4:Y:S01]  /*21a0*/  @!P2 LDG.E.U16 R149, [R46.64] ;  /* 0x000000062e95a981 */ /* 0x000322000c1e1500 */
[----:B0-----:R-:W-:Y:S01]  /*21b0*/  IMAD.WIDE R44, R82, 0x2, R134 ;  /* 0x00000002522c7825 */ /* 0x001fe200078e0286 */
[----:B------:R-:W-:-:S04]  /*21c0*/  PRMT R151, RZ, 0x7610, R151 ;  /* 0x00007610ff977816 */ /* 0x000fc80000000097 */
[----:B------:R0:W4:Y:S01]  /*21d0*/  @!P0 LDG.E.U16 R150, [R44.64] ;  /* 0x000000062c968981 */ /* 0x000122000c1e1500 */
[----:B-1----:R-:W-:Y:S01]  /*21e0*/  IMAD.WIDE R46, R81, 0x2, R134 ;  /* 0x00000002512e7825 */ /* 0x002fe200078e0286 */
[----:B------:R-:W-:-:S04]  /*21f0*/  ISETP.GE.AND P0, PT, R28, UR4, PT ;  /* 0x000000041c007c0c */ /* 0x000fc8000bf06270 */
[----:B------:R1:W4:Y:S01]  /*2200*/  @!P4 LDG.E.U16 R43, [R46.64] ;  /* 0x000000062e2bc981 */ /* 0x000322000c1e1500 */
[----:B------:R-:W-:Y:S01]  /*2210*/  PRMT R152, RZ, 0x7610, R152 ;  /* 0x00007610ff987816 */ /* 0x000fe20000000098 */
[----:B-1----:R-:W-:Y:S01]  /*2220*/  IMAD.WIDE R46, R80, 0x2, R134 ;  /* 0x00000002502e7825 */ /* 0x002fe200078e0286 */
[----:B------:R-:W-:-:S04]  /*2230*/  ISETP.GE.AND P3, PT, R23, UR4, PT ;  /* 0x0000000417007c0c */ /* 0x000fc8000bf66270 */
[----:B------:R1:W4:Y:S01]  /*2240*/  @!P1 LDG.E.U16 R151, [R46.64] ;  /* 0x000000062e979981 */ /* 0x000322000c1e1500 */
[----:B------:R-:W-:Y:S02]  /*2250*/  ISETP.GE.AND P1, PT, R29, UR4, PT ;  /* 0x000000041d007c0c */ /* 0x000fe4000bf26270 */
[----:B0-----:R-:W-:Y:S01]  /*2260*/  PRMT R45, RZ, 0x7610, R45 ;  /* 0x00007610ff2d7816 */ /* 0x001fe2000000002d */
[----:B-1----:R-:W-:Y:S01]  /*2270*/  IMAD.WIDE R46, R78, 0x2, R134 ;  /* 0x000000024e2e7825 */ /* 0x002fe200078e0286 */
[----:B------:R-:W-:-:S04]  /*2280*/  ISETP.GE.AND P2, PT, R27, UR4, PT ;  /* 0x000000041b007c0c */ /* 0x000fc8000bf46270 */
[----:B------:R0:W4:Y:S01]  /*2290*/  @!P0 LDG.E.U16 R152, [R46.64] ;  /* 0x000000062e988981 */ /* 0x000122000c1e1500 */
[----:B------:R-:W-:Y:S01]  /*22a0*/  ISETP.GE.AND P0, PT, R30, UR4, PT ;  /* 0x000000041e007c0c */ /* 0x000fe2000bf06270 */
[----:B------:R-:W-:Y:S01]  /*22b0*/  IMAD.WIDE R48, R66, 0x2, R134 ;  /* 0x0000000242307825 */ /* 0x000fe200078e0286 */
[----:B------:R-:W-:Y:S02]  /*22c0*/  PRMT R42, RZ, 0x7610, R42 ;  /* 0x00007610ff2a7816 */ /* 0x000fe4000000002a */
[----:B------:R-:W-:Y:S02]  /*22d0*/  PRMT R153, RZ, 0x7610, R153 ;  /* 0x00007610ff997816 */ /* 0x000fe40000000099 */
[----:B------:R-:W-:Y:S02]  /*22e0*/  PRMT R44, RZ, 0x7610, R44 ;  /* 0x00007610ff2c7816 */ /* 0x000fe4000000002c */
[----:B------:R1:W4:Y:S01]  /*22f0*/  @!P3 LDG.E.U16 R42, [R48.64] ;  /* 0x00000006302ab981 */ /* 0x000322000c1e1500 */
[----:B0-----:R-:W-:-:S05]  /*2300*/  IMAD.WIDE R46, R77, 0x2, R134 ;  /* 0x000000024d2e7825 */ /* 0x001fca00078e0286 */
[----:B------:R0:W4:Y:S01]  /*2310*/  @!P1 LDG.E.U16 R45, [R46.64] ;  /* 0x000000062e2d9981 */ /* 0x000122000c1e1500 */
[----:B------:R-:W-:Y:S01]  /*2320*/  ISETP.GE.AND P1, PT, R31, UR4, PT ;  /* 0x000000041f007c0c */ /* 0x000fe2000bf26270 */
[----:B-1----:R-:W-:-:S05]  /*2330*/  IMAD.WIDE R48, R79, 0x2, R134 ;  /* 0x000000024f307825 */ /* 0x002fca00078e0286 */
[----:B------:R1:W4:Y:S01]  /*2340*/  @!P2 LDG.E.U16 R44, [R48.64] ;  /* 0x00000006302ca981 */ /* 0x000322000c1e1500 */
[----:B0-----:R-:W-:-:S05]  /*2350*/  IMAD.WIDE R46, R76, 0x2, R134 ;  /* 0x000000024c2e7825 */ /* 0x001fca00078e0286 */
[----:B------:R0:W4:Y:S01]  /*2360*/  @!P0 LDG.E.U16 R153, [R46.64] ;  /* 0x000000062e998981 */ /* 0x000122000c1e1500 */
[----:B------:R-:W-:Y:S01]  /*2370*/  ISETP.GE.AND P0, PT, R32, UR4, PT ;  /* 0x0000000420007c0c */ /* 0x000fe2000bf06270 */
[----:B-1----:R-:W-:Y:S01]  /*2380*/  IMAD.WIDE R48, R65, 0x2, R134 ;  /* 0x0000000241307825 */ /* 0x002fe200078e0286 */
[----:B0-----:R-:W-:Y:S02]  /*2390*/  PRMT R46, RZ, 0x7610, R46 ;  /* 0x00007610ff2e7816 */ /* 0x001fe4000000002e */
[----:B------:R-:W-:-:S04]  /*23a0*/  PRMT R156, RZ, 0x7610, R156 ;  /* 0x00007610ff9c7816 */ /* 0x000fc8000000009c */
[----:B------:R0:W4:Y:S01]  /*23b0*/  @!P1 LDG.E.U16 R46, [R48.64] ;  /* 0x00000006302e9981 */ /* 0x000122000c1e1500 */
[----:B------:R-:W-:Y:S02]  /*23c0*/  ISETP.GE.AND P1, PT, R33, UR4, PT ;  /* 0x0000000421007c0c */ /* 0x000fe4000bf26270 */
[----:B------:R-:W-:Y:S01]  /*23d0*/  PRMT R47, RZ, 0x7610, R47 ;  /* 0x00007610ff2f7816 */ /* 0x000fe2000000002f */
[----:B0-----:R-:W-:-:S05]  /*23e0*/  IMAD.WIDE R48, R75, 0x2, R134 ;  /* 0x000000024b307825 */ /* 0x001fca00078e0286 */
[----:B------:R0:W4:Y:S01]  /*23f0*/  @!P0 LDG.E.U16 R156, [R48.64] ;  /* 0x00000006309c8981 */ /* 0x000122000c1e1500 */
[----:B------:R-:W-:Y:S02]  /*2400*/  ISETP.GE.AND P0, PT, R34, UR4, PT ;  /* 0x0000000422007c0c */ /* 0x000fe4000bf06270 */
[----:B------:R-:W-:Y:S01]  /*2410*/  PRMT R158, RZ, 0x7610, R158 ;  /* 0x00007610ff9e7816 */ /* 0x000fe2000000009e */
[----:B0-----:R-:W-:-:S05]  /*2420*/  IMAD.WIDE R48, R74, 0x2, R134 ;  /* 0x000000024a307825 */ /* 0x001fca00078e0286 */
[----:B------:R0:W4:Y:S01]  /*2430*/  @!P1 LDG.E.U16 R47, [R48.64] ;  /* 0x00000006302f9981 */ /* 0x000122000c1e1500 */
[----:B------:R-:W-:Y:S01]  /*2440*/  ISETP.GE.AND P1, PT, R35, UR4, PT ;  /* 0x0000000423007c0c */ /* 0x000fe2000bf26270 */
[----:B------:R-:W-:-:S04]  /*2450*/  IMAD.WIDE R50, R72, 0x2, R134 ;  /* 0x0000000248327825 */ /* 0x000fc800078e0286 */
[----:B0-----:R-:W-:-:S05]  /*2460*/  IMAD.WIDE R48, R73, 0x2, R134 ;  /* 0x0000000249307825 */ /* 0x001fca00078e0286 */
[----:B------:R0:W4:Y:S01]  /*2470*/  @!P0 LDG.E.U16 R158, [R48.64] ;  /* 0x00000006309e8981 */ /* 0x000122000c1e1500 */
[----:B------:R-:W-:Y:S02]  /*2480*/  ISETP.GE.AND P0, PT, R56, UR4, PT ;  /* 0x0000000438007c0c */ /* 0x000fe4000bf06270 */
[----:B------:R-:W-:Y:S02]  /*2490*/  PRMT R157, RZ, 0x7610, R157 ;  /* 0x00007610ff9d7816 */ /* 0x000fe4000000009d */
[----:B0-----:R-:W-:-:S06]  /*24a0*/  PRMT R48, RZ, 0x7610, R48 ;  /* 0x00007610ff307816 */ /* 0x001fcc0000000030 */
        /* <DEDUP_REMOVED lines=8> */
[----:B------:R0:W4:Y:S02]  /*2530*/  @!P1 LDG.E.U16 R49, [R50.64] ;  /* 0x0000000632319981 */ /* 0x000124000c1e1500 */
[----:B0-----:R-:W-:-:S05]  /*2540*/  IMAD.WIDE R50, R69, 0x2, R134 ;  /* 0x0000000245327825 */ /* 0x001fca00078e0286 */
[----:B------:R0:W4:Y:S01]  /*2550*/  @!P0 LDG.E.U16 R155, [R50.64] ;  /* 0x00000006329b8981 */ /* 0x000122000c1e1500 */
[----:B------:R-:W-:Y:S01]  /*2560*/  ISETP.GE.AND P0, PT, R59, UR4, PT ;  /* 0x000000043b007c0c */ /* 0x000fe2000bf06270 */
[----:B------:R-:W-:Y:S01]  /*2570*/  IMAD.WIDE R110, R64, 0x2, R134 ;  /* 0x00000002406e7825 */ /* 0x000fe200078e0286 */
[----:B0-----:R-:W-:-:S11]  /*2580*/  PRMT R50, RZ, 0x7610, R50 ;  /* 0x00007610ff327816 */ /* 0x001fd60000000032 */
[----:B------:R0:W4:Y:S04]  /*2590*/  @!P0 LDG.E.U16 R50, [R110.64] ;  /* 0x000000066e328981 */ /* 0x000128000c1e1500 */
[----:B------:R-:W-:Y:S01]  /*25a0*/  BAR.SYNC.DEFER_BLOCKING 0x0 ;  /* 0x0000000000007b1d */ /* 0x000fe20000010000 */
[----:B------:R-:W-:Y:S02]  /*25b0*/  ISETP.GE.AND P0, PT, R11, UR4, PT ;  /* 0x000000040b007c0c */ /* 0x000fe4000bf06270 */
[----:B------:R-:W-:Y:S01]  /*25c0*/  PRMT R51, RZ, 0x7610, R51 ;  /* 0x00007610ff337816 */ /* 0x000fe20000000033 */
[----:B0-----:R-:W-:Y:S02]  /*25d0*/  IMAD.MOV.U32 R110, RZ, RZ, R162 ;  /* 0x000000ffff6e7224 */ /* 0x001fe400078e00a2 */
[----:B------:R-:W-:Y:S01]  /*25e0*/  IMAD.MOV.U32 R111, RZ, RZ, R161 ;  /* 0x000000ffff6f7224 */ /* 0x000fe200078e00a1 */
[----:B------:R-:W-:-:S04]  /*25f0*/  LOP3.LUT R115, R115, R114, RZ, 0x3c, !PT ;  /* 0x0000007273737212 */ /* 0x000fc800078e3cff */
[----:B------:R-:W-:Y:S01]  /*2600*/  LOP3.LUT R114, R115, R114, RZ, 0x3c, !PT ;  /* 0x0000007273727212 */ /* 0x000fe200078e3cff */
[----:B-----5:R-:W-:Y:S04]  /*2610*/  STS.U16 [R3], R113 ;  /* 0x0000007103007388 */ /* 0x020fe80000000400 */
[----:B---3--:R0:W-:Y:S02]  /*2620*/  STS.U16 [R3+0x200], R112 ;  /* 0x0002007003007388 */ /* 0x0081e40000000400 */
[----:B0-----:R-:W-:-:S05]  /*2630*/  IMAD.WIDE R112, R63, 0x2, R110 ;  /* 0x000000023f707825 */ /* 0x001fca00078e026e */
[----:B------:R0:W3:Y:S01]  /*2640*/  @!P0 LDG.E.U16 R51, [R112.64] ;  /* 0x0000000670338981 */ /* 0x0000e2000c1e1500 */
[----:B------:R-:W-:Y:S01]  /*2650*/  LOP3.LUT R115, R115, R114, RZ, 0x3c, !PT ;  /* 0x0000007273737212 */ /* 0x000fe200078e3cff */
[----:B0-----:R-:W-:Y:S02]  /*2660*/  IMAD.MOV.U32 R112, RZ, RZ, R160 ;  /* 0x000000ffff707224 */ /* 0x001fe400078e00a0 */
[--C-:B------:R-:W-:Y:S01]  /*2670*/  IMAD.MOV.U32 R113, RZ, RZ, R144.reuse ;  /* 0x000000ffff717224 */ /* 0x100fe200078e0090 */
[----:B------:R-:W-:-:S03]  /*2680*/  PRMT R144, RZ, 0x7610, R144 ;  /* 0x00007610ff907816 */ /* 0x000fc60000000090 */
[----:B------:R-:W-:Y:S01]  /*2690*/  IMAD.WIDE R160, R63, 0x2, R112 ;  /* 0x000000023fa07825 */ /* 0x000fe200078e0270 */
[----:B--2---:R0:W-:Y:S01]  /*26a0*/  STS.U16 [R3+0x600], R145 ;  /* 0x0006009103007388 */ /* 0x0041e20000000400 */
[----:B------:R-:W-:-:S03]  /*26b0*/  LOP3.LUT R119, R119, R118, RZ, 0x3c, !PT ;  /* 0x0000007677777212 */ /* 0x000fc600078e3cff */
[----:B------:R1:W2:Y:S01]  /*26c0*/  @!P0 LDG.E.U16 R144, [R160.64] ;  /* 0x00000006a0908981 */ /* 0x0002a2000c1e1500 */
[----:B------:R-:W-:Y:S02]  /*26d0*/  LOP3.LUT R118, R119, R118, RZ, 0x3c, !PT ;  /* 0x0000007677767212 */ /* 0x000fe400078e3cff */
[----:B0-----:R-:W-:Y:S01]  /*26e0*/  PRMT R145, RZ, 0x7610, R145 ;  /* 0x00007610ff917816 */ /* 0x001fe20000000091 */
[----:B-1----:R-:W-:Y:S01]  /*26f0*/  IMAD.WIDE R160, R63, 0x2, R114 ;  /* 0x000000023fa07825 */ /* 0x002fe200078e0272 */
[----:B------:R0:W-:Y:S01]  /*2700*/  STS.U16 [R3+0x800], R146 ;  /* 0x0008009203007388 */ /* 0x0001e20000000400 */
[----:B------:R-:W-:-:S03]  /*2710*/  LOP3.LUT R121, R121, R120, RZ, 0x3c, !PT ;  /* 0x0000007879797212 */ /* 0x000fc600078e3cff */
[----:B------:R1:W5:Y:S01]  /*2720*/  @!P0 LDG.E.U16 R145, [R160.64] ;  /* 0x00000006a0918981 */ /* 0x000362000c1e1500 */
[----:B------:R-:W-:Y:S02]  /*2730*/  LOP3.LUT R119, R119, R118, RZ, 0x3c, !PT ;  /* 0x0000007677777212 */ /* 0x000fe400078e3cff */
[----:B0-----:R-:W-:Y:S01]  /*2740*/  PRMT R146, RZ, 0x7610, R146 ;  /* 0x00007610ff927816 */ /* 0x001fe20000000092 */
[----:B-1----:R-:W-:Y:S01]  /*2750*/  IMAD.WIDE R160, R63, 0x2, R116 ;  /* 0x000000023fa07825 */ /* 0x002fe200078e0274 */
[----:B------:R-:W-:Y:S01]  /*2760*/  LOP3.LUT R120, R121, R120, RZ, 0x3c, !PT ;  /* 0x0000007879787212 */ /* 0x000fe200078e3cff */
[----:B----4-:R0:W-:Y:S01]  /*2770*/  STS.U16 [R3+0xa00], R147 ;  /* 0x000a009303007388 */ /* 0x0101e20000000400 */
[----:B------:R-:W-:-:S03]  /*2780*/  LOP3.LUT R123, R123, R122, RZ, 0x3c, !PT ;  /* 0x0000007a7b7b7212 */ /* 0x000fc600078e3cff */
[----:B------:R1:W4:Y:S01]  /*2790*/  @!P0 LDG.E.U16 R146, [R160.64] ;  /* 0x00000006a0928981 */ /* 0x000322000c1e1500 */
[----:B------:R-:W-:Y:S02]  /*27a0*/  LOP3.LUT R121, R121, R120, RZ, 0x3c, !PT ;  /* 0x0000007879797212 */ /* 0x000fe400078e3cff */
[----:B0-----:R-:W-:Y:S01]  /*27b0*/  PRMT R147, RZ, 0x7610, R147 ;  /* 0x00007610ff937816 */ /* 0x001fe20000000093 */
[----:B-1----:R-:W-:Y:S01]  /*27c0*/  IMAD.WIDE R160, R63, 0x2, R118 ;  /* 0x000000023fa07825 */ /* 0x002fe200078e0276 */
[----:B------:R-:W-:Y:S01]  /*27d0*/  LOP3.LUT R122, R123, R122, RZ, 0x3c, !PT ;  /* 0x0000007a7b7a7212 */ /* 0x000fe200078e3cff */
[----:B------:R0:W-:Y:S01]  /*27e0*/  STS.U16 [R3+0xc00], R148 ;  /* 0x000c009403007388 */ /* 0x0001e20000000400 */
[----:B------:R-:W-:-:S03]  /*27f0*/  LOP3.LUT R125, R125, R124, RZ, 0x3c, !PT ;  /* 0x0000007c7d7d7212 */ /* 0x000fc600078e3cff */
[----:B------:R1:W2:Y:S01]  /*2800*/  @!P0 LDG.E.U16 R147, [R160.64] ;  /* 0x00000006a0938981 */ /* 0x0002a2000c1e1500 */
        /* <DEDUP_REMOVED lines=24> */
[C---:B------:R-:W-:Y:S01]  /*2990*/  LOP3.LUT R130, R131.reuse, R130, RZ, 0x3c, !PT ;  /* 0x0000008283827212 */ /* 0x040fe200078e3cff */
[----:B------:R0:W-:Y:S04]  /*29a0*/  STS.U16 [R3+0x1400], R152 ;  /* 0x0014009803007388 */ /* 0x0001e80000000400 */
[----:B------:R1:W2:Y:S01]  /*29b0*/  @!P0 LDG.E.U16 R151, [R160.64] ;  /* 0x00000006a0978981 */ /* 0x0002a2000c1e1500 */
[----:B------:R-:W-:-:S02]  /*29c0*/  LOP3.LUT R131, R131, R130, RZ, 0x3c, !PT ;  /* 0x0000008283837212 */ /* 0x000fc400078e3cff */
[----:B0-----:R-:W-:Y:S01]  /*29d0*/  PRMT R152, RZ, 0x7610, R152 ;  /* 0x00007610ff987816 */ /* 0x001fe20000000098 */
[----:B-1----:R-:W-:Y:S01]  /*29e0*/  IMAD.WIDE R160, R63, 0x2, R128 ;  /* 0x000000023fa07825 */ /* 0x002fe200078e0280 */
[----:B------:R0:W-:Y:S01]  /*29f0*/  STS.U16 [R3+0x1600], R153 ;  /* 0x0016009903007388 */ /* 0x0001e20000000400 */
[----:B------:R-:W-:-:S03]  /*2a00*/  LOP3.LUT R137, R137, R136, RZ, 0x3c, !PT ;  /* 0x0000008889897212 */ /* 0x000fc600078e3cff */
[----:B------:R1:W4:Y:S01]  /*2a10*/  @!P0 LDG.E.U16 R152, [R160.64] ;  /* 0x00000006a0988981 */ /* 0x000322000c1e1500 */
        /* <DEDUP_REMOVED lines=9> */
[----:B------:R-:W-:Y:S02]  /*2ab0*/  LOP3.LUT R138, R139, R138, RZ, 0x3c, !PT ;  /* 0x0000008a8b8a7212 */ /* 0x000fe400078e3cff */
[----:B------:R-:W-:Y:S01]  /*2ac0*/  LOP3.LUT R141, R141, R140, RZ, 0x3c, !PT ;  /* 0x0000008c8d8d7212 */ /* 0x000fe200078e3cff */
[----:B------:R0:W-:Y:S01]  /*2ad0*/  STS.U16 [R3+0x1a00], R158 ;  /* 0x001a009e03007388 */ /* 0x0001e20000000400 */
[----:B------:R-:W-:-:S03]  /*2ae0*/  LOP3.LUT R143, R143, R142, RZ, 0x3c, !PT ;  /* 0x0000008e8f8f7212 */ /* 0x000fc600078e3cff */
[----:B------:R1:W5:Y:S01]  /*2af0*/  @!P0 LDG.E.U16 R156, [R160.64] ;  /* 0x00000006a09c8981 */ /* 0x000362000c1e1500 */
[----:B------:R-:W-:Y:S02]  /*2b00*/  LOP3.LUT R139, R139, R138, RZ, 0x3c, !PT ;  /* 0x0000008a8b8b7212 */ /* 0x000fe400078e3cff */
[----:B0-----:R-:W-:Y:S01]  /*2b10*/  PRMT R158, RZ, 0x7610, R158 ;  /* 0x00007610ff9e7816 */ /* 0x001fe2000000009e */
[----:B-1----:R-:W-:Y:S01]  /*2b20*/  IMAD.WIDE R160, R63, 0x2, R136 ;  /* 0x000000023fa07825 */ /* 0x002fe200078e0288 */
[----:B------:R-:W-:Y:S02]  /*2b30*/  LOP3.LUT R140, R141, R140, RZ, 0x3c, !PT ;  /* 0x0000008c8d8c7212 */ /* 0x000fe400078e3cff */
[----:B------:R-:W-:Y:S02]  /*2b40*/  LOP3.LUT R142, R143, R142, RZ, 0x3c, !PT ;  /* 0x0000008e8f8e7212 */ /* 0x000fe400078e3cff */
[----:B------:R0:W5:Y:S01]  /*2b50*/  @!P0 LDG.E.U16 R158, [R160.64] ;  /* 0x00000006a09e8981 */ /* 0x000162000c1e1500 */
[----:B------:R-:W-:-:S02]  /*2b60*/  LOP3.LUT R141, R141, R140, RZ, 0x3c, !PT ;  /* 0x0000008c8d8d7212 */ /* 0x000fc400078e3cff */
[----:B------:R-:W-:Y:S01]  /*2b70*/  LOP3.LUT R143, R143, R142, RZ, 0x3c, !PT ;  /* 0x0000008e8f8f7212 */ /* 0x000fe200078e3cff */
[----:B------:R1:W-:Y:S01]  /*2b80*/  STS.U16 [R3+0x400], R159 ;  /* 0x0004009f03007388 */ /* 0x0003e20000000400 */
[----:B0-----:R-:W-:-:S03]  /*2b90*/  IMAD.WIDE R160, R63, 0x2, R138 ;  /* 0x000000023fa07825 */ /* 0x001fc600078e028a */
[----:B------:R0:W-:Y:S01]  /*2ba0*/  STS.U16 [R3+0x1c00], R157 ;  /* 0x001c009d03007388 */ /* 0x0001e20000000400 */
[----:B------:R-:W-:Y:S02]  /*2bb0*/  PRMT R162, RZ, 0x7610, R162 ;  /* 0x00007610ffa27816 */ /* 0x000fe400000000a2 */
[----:B-1----:R-:W-:Y:S02]  /*2bc0*/  PRMT R159, RZ, 0x7610, R159 ;  /* 0x00007610ff9f7816 */ /* 0x002fe4000000009f */
[----:B0-----:R-:W-:-:S06]  /*2bd0*/  PRMT R157, RZ, 0x7610, R157 ;  /* 0x00007610ff9d7816 */ /* 0x001fcc000000009d */
[----:B------:R0:W5:Y:S02]  /*2be0*/  @!P0 LDG.E.U16 R157, [R160.64] ;  /* 0x00000006a09d8981 */ /* 0x000164000c1e1500 */
[C---:B0-----:R-:W-:Y:S02]  /*2bf0*/  IMAD.WIDE R160, R63.reuse, 0x2, R140 ;  /* 0x000000023fa07825 */ /* 0x041fe400078e028c */
[----:B------:R-:W-:Y:S04]  /*2c00*/  STS.U16 [R3+0x1e00], R155 ;  /* 0x001e009b03007388 */ /* 0x000fe80000000400 */
[----:B------:R0:W-:Y:S04]  /*2c10*/  STS.U16 [R104+0x100], R154 ;  /* 0x0001009a68007388 */ /* 0x0001e80000000400 */
[----:B------:R-:W5:Y:S01]  /*2c20*/  @!P0 LDG.E.U16 R159, [R160.64] ;  /* 0x00000006a09f8981 */ /* 0x000f62000c1e1500 */
[----:B0-----:R-:W-:-:S05]  /*2c30*/  IMAD.WIDE R154, R63, 0x2, R142 ;  /* 0x000000023f9a7825 */ /* 0x001fca00078e028e */
[----:B------:R-:W5:Y:S04]  /*2c40*/  @!P0 LDG.E.U16 R162, [R154.64] ;  /* 0x000000069aa28981 */ /* 0x000f68000c1e1500 */
[----:B------:R-:W-:Y:S04]  /*2c50*/  STS.U16 [R104+0x300], R36 ;  /* 0x0003002468007388 */ /* 0x000fe80000000400 */
        /* <DEDUP_REMOVED lines=14> */
[----:B---3--:R-:W-:Y:S04]  /*2d40*/  STS.U16 [R68+0x2000], R51 ;  /* 0x0020003344007388 */ /* 0x008fe80000000400 */
[----:B--2---:R-:W-:Y:S04]  /*2d50*/  STS.U16 [R68+0x2800], R151 ;  /* 0x0028009744007388 */ /* 0x004fe80000000400 */
[----:B------:R-:W-:Y:S04]  /*2d60*/  STS.U16 [R97+0x2100], R144 ;  /* 0x0021009061007388 */ /* 0x000fe80000000400 */
[----:B----4-:R-:W-:Y:S04]  /*2d70*/  STS.U16 [R97+0x2900], R152 ;  /* 0x0029009861007388 */ /* 0x010fe80000000400 */
[----:B-----5:R-:W-:Y:S04]  /*2d80*/  STS.U16 [R98+0x2200], R145 ;  /* 0x0022009162007388 */ /* 0x020fe80000000400 */
        /* <DEDUP_REMOVED lines=11> */
[----:B------:R-:W-:Y:S06]  /*2e40*/  BAR.SYNC.DEFER_BLOCKING 0x0 ;  /* 0x0000000000007b1d */ /* 0x000fec0000010000 */
[----:B------:R-:W-:Y:S04]  /*2e50*/  LDSM.16.MT88.4 R36, [R0] ;  /* 0x000000000024783b */ /* 0x000fe80000004200 */
[----:B------:R-:W0:Y:S04]  /*2e60*/  LDSM.16.M88.4 R44, [R2+0x2000] ;  /* 0x00200000022c783b */ /* 0x000e280000000200 */
[----:B------:R-:W1:Y:S04]  /*2e70*/  LDSM.16.MT88.4 R48, [R0+0x400] ;  /* 0x000400000030783b */ /* 0x000e680000004200 */
[----:B------:R-:W-:Y:S01]  /*2e80*/  LDSM.16.M88.4 R40, [R105+0x2000] ;  /* 0x002000006928783b */ /* 0x000fe20000000200 */
[----:B0-----:R-:W-:Y:S03]  /*2e90*/  HMMA.16816.F32.BF16 R52, R36, R44, R52 ;  /* 0x0000002c2434723c */ /* 0x001fe60000041834 */
[----:B------:R-:W0:Y:S11]  /*2ea0*/  LDSM.16.MT88.4 R36, [R0+0x800] ;  /* 0x000800000024783b */ /* 0x000e360000004200 */
[----:B------:R-:W-:Y:S10]  /*2eb0*/  @!UPT UIADD3 URZ, URZ, URZ, URZ ;  /* 0x0000003f3f3ff290 */ /* 0x000ff4000fffe03f */
[----:B-1----:R-:W-:Y:S01]  /*2ec0*/  HMMA.16816.F32.BF16 R52, R48, R46, R52 ;  /* 0x0000002e3034723c */ /* 0x002fe20000041834 */
[----:B------:R-:W1:Y:S04]  /*2ed0*/  LDSM.16.MT88.4 R44, [R0+0xc00] ;  /* 0x000c0000002c783b */ /* 0x000e680000004200 */
[----:B------:R-:W-:Y:S11]  /*2ee0*/  LDSM.16.M88.4 R48, [R2+0x2080] ;  /* 0x002080000230783b */ /* 0x000ff60000000200 */
[----:B------:R-:W-:Y:S08]  /*2ef0*/  @!UPT UIADD3 URZ, URZ, URZ, URZ ;  /* 0x0000003f3f3ff290 */ /* 0x000ff0000fffe03f */
[----:B0-----:R-:W-:Y:S01]  /*2f00*/  HMMA.16816.F32.BF16 R52, R36, R40, R52 ;  /* 0x000000282434723c */ /* 0x001fe20000041834 */
[----:B------:R-:W0:Y:S11]  /*2f10*/  LDSM.16.MT88.4 R36, [R0+0x1000] ;  /* 0x001000000024783b */ /* 0x000e360000004200 */
[----:B------:R-:W-:Y:S11]  /*2f20*/  @!UPT UIADD3 URZ, URZ, URZ, URZ ;  /* 0x0000003f3f3ff290 */ /* 0x000ff6000fffe03f */
[----:B------:R-:W-:Y:S01]  /*2f30*/  @!UPT UIADD3 URZ, URZ, URZ, URZ ;  /* 0x0000003f3f3ff290 */ /* 0x000fe2000fffe03f */
        /* <DEDUP_REMOVED lines=9> */
[----:B------:R-:W1:Y:S01]  /*2fd0*/  LDSM.16.MT88.4 R40, [R0+0x1c00] ;  /* 0x001c00000028783b */ /* 0x000e620000004200 */
[----:B------:R-:W-:Y:S01]  /*2fe0*/  IADD3 R96, R96, -0x1, RZ ;  /* 0xffffffff60607810 */ /* 0x000fe20007ffe0ff */
[----:B------:R-:W-:-:S03]  /*2ff0*/  IMAD.WIDE R48, R61, 0x2, R140 ;  /* 0x000000023d307825 */ /* 0x000fc600078e028c */
[----:B------:R-:W-:Y:S11]  /*3000*/  ISETP.NE.U32.AND P0, PT, R96, RZ, PT ;  /* 0x000000ff6000720c */ /* 0x000ff60003f05070 */
[----:B------:R-:W-:Y:S07]  /*3010*/  @!UPT UIADD3 URZ, URZ, URZ, URZ ;  /* 0x0000003f3f3ff290 */ /* 0x000fee000fffe03f */
[----:B0-----:R-:W-:Y:S01]  /*3020*/  HMMA.16816.F32.BF16 R36, R44, R52, R36 ;  /* 0x000000342c24723c */ /* 0x001fe20000041824 */
[----:B------:R-:W-:Y:S02]  /*3030*/  IMAD.MOV.U32 R141, RZ, RZ, R48 ;  /* 0x000000ffff8d7224 */ /* 0x000fe400078e0030 */
[----:B------:R-:W-:-:S04]  /*3040*/  IMAD.MOV.U32 R140, RZ, RZ, R49 ;  /* 0x000000ffff8c7224 */ /* 0x000fc800078e0031 */
[----:B------:R-:W-:-:S04]  /*3050*/  IMAD.WIDE R46, R61, 0x2, R130 ;  /* 0x000000023d2e7825 */ /* 0x000fc800078e0282 */
[----:B------:R-:W-:-:S04]  /*3060*/  IMAD.WIDE R44, R61, 0x2, R128 ;  /* 0x000000023d2c7825 */ /* 0x000fc800078e0280 */
[----:B------:R-:W-:Y:S02]  /*3070*/  IMAD.MOV.U32 R131, RZ, RZ, R46 ;  /* 0x000000ffff837224 */ /* 0x000fe400078e002e */
[----:B------:R-:W-:Y:S02]  /*3080*/  IMAD.MOV.U32 R130, RZ, RZ, R47 ;  /* 0x000000ffff827224 */ /* 0x000fe400078e002f */
[----:B------:R-:W-:Y:S02]  /*3090*/  IMAD.MOV.U32 R129, RZ, RZ, R44 ;  /* 0x000000ffff817224 */ /* 0x000fe400078e002c */
[----:B------:R-:W-:Y:S02]  /*30a0*/  IMAD.MOV.U32 R128, RZ, RZ, R45 ;  /* 0x000000ffff807224 */ /* 0x000fe400078e002d */
[----:B------:R-:W-:-:S04]  /*30b0*/  IMAD.WIDE R48, R61, 0x2, R136 ;  /* 0x000000023d307825 */ /* 0x000fc800078e0288 */
[----:B------:R-:W-:-:S04]  /*30c0*/  IMAD.WIDE R46, R61, 0x2, R126 ;  /* 0x000000023d2e7825 */ /* 0x000fc800078e027e */
[C---:B------:R-:W-:Y:S01]  /*30d0*/  IMAD.WIDE R44, R61.reuse, 0x2, R122 ;  /* 0x000000023d2c7825 */ /* 0x040fe200078e027a */
[----:B-1----:R-:W-:Y:S01]  /*30e0*/  HMMA.16816.F32.BF16 R52, R40, R54, R36 ;  /* 0x000000362834723c */ /* 0x002fe20000041824 */
[----:B------:R-:W-:Y:S02]  /*30f0*/  UIADD3 UR4, UR4, -0x80, URZ ;  /* 0xffffff8004047890 */ /* 0x000fe4000fffe03f */
[----:B------:R-:W-:-:S04]  /*3100*/  IMAD.WIDE R144, R61, 0x2, R142 ;  /* 0x000000023d907825 */ /* 0x000fc800078e028e */
[----:B------:R-:W-:Y:S02]  /*3110*/  IMAD.MOV.U32 R137, RZ, RZ, R48 ;  /* 0x000000ffff897224 */ /* 0x000fe400078e0030 */
[----:B------:R-:W-:Y:S02]  /*3120*/  IMAD.MOV.U32 R136, RZ, RZ, R49 ;  /* 0x000000ffff887224 */ /* 0x000fe400078e0031 */
[----:B------:R-:W-:Y:S02]  /*3130*/  IMAD.MOV.U32 R127, RZ, RZ, R46 ;  /* 0x000000ffff7f7224 */ /* 0x000fe400078e002e */
[----:B------:R-:W-:Y:S02]  /*3140*/  IMAD.MOV.U32 R126, RZ, RZ, R47 ;  /* 0x000000ffff7e7224 */ /* 0x000fe400078e002f */
[----:B------:R-:W-:Y:S02]  /*3150*/  IMAD.MOV.U32 R123, RZ, RZ, R44 ;  /* 0x000000ffff7b7224 */ /* 0x000fe400078e002c */
[----:B------:R-:W-:-:S02]  /*3160*/  IMAD.MOV.U32 R122, RZ, RZ, R45 ;  /* 0x000000ffff7a7224 */ /* 0x000fc400078e002d */
[----:B------:R-:W-:-:S04]  /*3170*/  IMAD.WIDE R50, R61, 0x2, R138 ;  /* 0x000000023d327825 */ /* 0x000fc800078e028a */
[----:B------:R-:W-:-:S04]  /*3180*/  IMAD.WIDE R48, R61, 0x2, R124 ;  /* 0x000000023d307825 */ /* 0x000fc800078e027c */
[----:B------:R-:W-:-:S04]  /*3190*/  IMAD.WIDE R46, R61, 0x2, R120 ;  /* 0x000000023d2e7825 */ /* 0x000fc800078e0278 */
[----:B------:R-:W-:-:S04]  /*31a0*/  IMAD.WIDE R44, R61, 0x2, R118 ;  /* 0x000000023d2c7825 */ /* 0x000fc800078e0276 */
[----:B------:R-:W-:-:S04]  /*31b0*/  IMAD.WIDE R36, R61, 0x2, R114 ;  /* 0x000000023d247825 */ /* 0x000fc800078e0272 */
[----:B------:R-:W-:-:S04]  /*31c0*/  IMAD.WIDE R112, R61, 0x2, R112 ;  /* 0x000000023d707825 */ /* 0x000fc800078e0270 */
[----:B------:R-:W-:-:S04]  /*31d0*/  IMAD.WIDE R110, R61, 0x2, R110 ;  /* 0x000000023d6e7825 */ /* 0x000fc800078e026e */
[----:B------:R-:W-:Y:S02]  /*31e0*/  IMAD.MOV.U32 R143, RZ, RZ, R144 ;  /* 0x000000ffff8f7224 */ /* 0x000fe400078e0090 */
[----:B------:R-:W-:Y:S02]  /*31f0*/  IMAD.MOV.U32 R142, RZ, RZ, R145 ;  /* 0x000000ffff8e7224 */ /* 0x000fe400078e0091 */
[----:B------:R-:W-:Y:S02]  /*3200*/  IMAD.MOV.U32 R139, RZ, RZ, R50 ;  /* 0x000000ffff8b7224 */ /* 0x000fe400078e0032 */
[----:B------:R-:W-:Y:S02]  /*3210*/  IMAD.MOV.U32 R138, RZ, RZ, R51 ;  /* 0x000000ffff8a7224 */ /* 0x000fe400078e0033 */
        /* <DEDUP_REMOVED lines=14> */
[----:B------:R-:W-:Y:S01]  /*3300*/  IMAD.MOV.U32 R161, RZ, RZ, R111 ;  /* 0x000000ffffa17224 */ /* 0x000fe200078e006f */
[----:B------:R-:W-:Y:S01]  /*3310*/  @!P0 CALL.REL.NOINC `(.L_x_1) ;  /* 0x0000001000008944 */ /* 0x000fe20003c00000 */
[----:B------:R-:W-:Y:S05]  /*3320*/  BRA `(.L_x_2) ;  /* 0xffffea7000007947 */ /* 0x000fea000383ffff */
.L_x_1:
[----:B------:R-:W-:Y:S02]  /*3330*/  F2FP.BF16.PACK_AB R52, R53, R52 ;  /* 0x000000343534723e */ /* 0x000fe400000010ff */
[----:B------:R-:W-:Y:S02]  /*3340*/  F2FP.BF16.PACK_AB R54, R55, R54 ;  /* 0x000000363736723e */ /* 0x000fe400000010ff */
.L_x_0:
[----:B------:R-:W-:Y:S01]  /*3350*/  BAR.SYNC.DEFER_BLOCKING 0x0 ;  /* 0x0000000000007b1d */ /* 0x000fe20000010000 */
[----:B------:R-:W-:-:S02]  /*3360*/  LOP3.LUT R0, R7, 0x60, RZ, 0xc0, !PT ;  /* 0x0000006007007812 */ /* 0x000fc400078ec0ff */
[----:B------:R-:W-:Y:S02]  /*3370*/  ISETP.NE.U32.AND P0, PT, R8, RZ, PT ;  /* 0x000000ff0800720c */ /* 0x000fe40003f05070 */
[----:B------:R-:W-:Y:S02]  /*3380*/  LOP3.LUT R3, R0, 0x1c, R9, 0xf8, !PT ;  /* 0x0000001c00037812 */ /* 0x000fe400078ef809 */
[----:B------:R-:W-:Y:S02]  /*3390*/  SEL R0, RZ, 0x240, !P0 ;  /* 0x00000240ff007807 */ /* 0x000fe40004000000 */
[----:B------:R-:W-:Y:S02]  /*33a0*/  LOP3.LUT R9, R9, 0x20, RZ, 0xc0, !PT ;  /* 0x0000002009097812 */ /* 0x000fe400078ec0ff */
[----:B------:R-:W-:Y:S02]  /*33b0*/  LOP3.LUT R0, R3, R0, RZ, 0x3c, !PT ;  /* 0x0000000003007212 */ /* 0x000fe400078e3cff */
[----:B------:R-:W-:-:S02]  /*33c0*/  SHF.R.U32.HI R3, RZ, 0x4, R9 ;  /* 0x00000004ff037819 */ /* 0x000fc40000011609 */
[----:B------:R-:W-:Y:S01]  /*33d0*/  LOP3.LUT R2, R7, 0x300, RZ, 0xc0, !PT ;  /* 0x0000030007027812 */ /* 0x000fe200078ec0ff */
[----:B------:R-:W-:Y:S01]  /*33e0*/  IMAD R9, R9, 0x4, R0 ;  /* 0x0000000409097824 */ /* 0x000fe200078e0200 */
[C---:B------:R-:W-:Y:S01]  /*33f0*/  ISETP.GE.AND P0, PT, R4.reuse, c[0x0][0x178], PT ;  /* 0x00005e0004007a0c */ /* 0x040fe20003f06270 */
[----:B------:R-:W-:Y:S01]  /*3400*/  IMAD R4, R4, c[0x0][0x194], RZ ;  /* 0x0000650004047a24 */ /* 0x000fe200078e02ff */
[----:B------:R-:W-:Y:S01]  /*3410*/  LOP3.LUT R0, R5, 0x8, R108, 0xfe, !PT ;  /* 0x0000000805007812 */ /* 0x000fe200078efe6c */
[----:B------:R-:W-:Y:S01]  /*3420*/  IMAD R2, R109, 0x4, R2 ;  /* 0x000000046d027824 */ /* 0x000fe200078e0202 */
[----:B------:R-:W-:Y:S02]  /*3430*/  LOP3.LUT R7, R9, 0x20, RZ, 0x3c, !PT ;  /* 0x0000002009077812 */ /* 0x000fe400078e3cff */
[C---:B------:R-:W-:Y:S01]  /*3440*/  ISETP.LT.AND P1, PT, R0.reuse, c[0x0][0x17c], !P0 ;  /* 0x00005f0000007a0c */ /* 0x040fe20004721270 */
[----:B------:R0:W-:Y:S01]  /*3450*/  STS [R9], R52 ;  /* 0x0000003409007388 */ /* 0x0001e20000000800 */
[----:B------:R-:W-:Y:S01]  /*3460*/  LOP3.LUT R6, R3, R2, R6, 0xf6, !PT ;  /* 0x0000000203067212 */ /* 0x000fe200078ef606 */
[----:B------:R-:W-:Y:S01]  /*3470*/  IMAD R0, R0, c[0x0][0x198], RZ ;  /* 0x0000660000007a24 */ /* 0x000fe200078e02ff */
[----:B------:R-:W-:Y:S01]  /*3480*/  LOP3.LUT R3, R5, R108, RZ, 0xfc, !PT ;  /* 0x0000006c05037212 */ /* 0x000fe200078efcff */
[----:B------:R1:W-:Y:S01]  /*3490*/  STS [R7+0x100], R54 ;  /* 0x0001003607007388 */ /* 0x0003e20000000800 */
[----:B------:R-:W-:-:S02]  /*34a0*/  LOP3.LUT R8, R6, 0x40, RZ, 0x3c, !PT ;  /* 0x0000004006087812 */ /* 0x000fc400078e3cff */
[--C-:B------:R-:W-:Y:S01]  /*34b0*/  LOP3.LUT R2, R5, 0x4, R108.reuse, 0xfe, !PT ;  /* 0x0000000405027812 */ /* 0x100fe200078efe6c */
[----:B------:R-:W-:Y:S01]  /*34c0*/  BAR.SYNC.DEFER_BLOCKING 0x0 ;  /* 0x0000000000007b1d */ /* 0x000fe20000010000 */
[C---:B------:R-:W-:Y:S01]  /*34d0*/  ISETP.LT.AND P3, PT, R3.reuse, c[0x0][0x17c], !P0 ;  /* 0x00005f0003007a0c */ /* 0x040fe20004761270 */
[----:B------:R-:W-:Y:S01]  /*34e0*/  IMAD R3, R3, c[0x0][0x198], RZ ;  /* 0x0000660003037a24 */ /* 0x000fe200078e02ff */
[----:B------:R-:W-:Y:S02]  /*34f0*/  LOP3.LUT R108, R5, 0xc, R108, 0xfe, !PT ;  /* 0x0000000c056c7812 */ /* 0x000fe400078efe6c */
[----:B0-----:R-:W-:Y:S01]  /*3500*/  LEA R9, P4, R4, c[0x0][0x170], 0x1 ;  /* 0x00005c0004097a11 */ /* 0x001fe200078808ff */
[C---:B-1----:R-:W-:Y:S01]  /*3510*/  IMAD R7, R2.reuse, c[0x0][0x198], RZ ;  /* 0x0000660002077a24 */ /* 0x042fe200078e02ff */
[----:B------:R-:W-:Y:S02]  /*3520*/  ISETP.LT.AND P2, PT, R2, c[0x0][0x17c], !P0 ;  /* 0x00005f0002007a0c */ /* 0x000fe40004741270 */
[----:B------:R-:W-:-:S02]  /*3530*/  ISETP.LT.AND P0, PT, R108, c[0x0][0x17c], !P0 ;  /* 0x00005f006c007a0c */ /* 0x000fc40004701270 */
[----:B------:R-:W-:Y:S02]  /*3540*/  LEA.HI.X.SX32 R10, R4, c[0x0][0x174], 0x1, P4 ;  /* 0x00005d00040a7a11 */ /* 0x000fe400020f0eff */
[-C--:B------:R-:W-:Y:S02]  /*3550*/  LEA R2, P5, R3, R9.reuse, 0x1 ;  /* 0x0000000903027211 */ /* 0x080fe400078a08ff */
[-C--:B------:R-:W-:Y:S02]  /*3560*/  LEA R4, P6, R7, R9.reuse, 0x1 ;  /* 0x0000000907047211 */ /* 0x080fe400078c08ff */
[-C--:B------:R-:W-:Y:S02]  /*3570*/  LEA.HI.X.SX32 R3, R3, R10.reuse, 0x1, P5 ;  /* 0x0000000a03037211 */ /* 0x080fe400028f0eff */
[----:B------:R-:W-:Y:S01]  /*3580*/  LEA.HI.X.SX32 R5, R7, R10, 0x1, P6 ;  /* 0x0000000a07057211 */ /* 0x000fe200030f0eff */
[----:B------:R-:W0:Y:S04]  /*3590*/  LDS.U16 R11, [R6] ;  /* 0x00000000060b7984 */ /* 0x000e280000000400 */
[----:B------:R-:W1:Y:S04]  /*35a0*/  LDS.U16 R15, [R8] ;  /* 0x00000000080f7984 */ /* 0x000e680000000400 */
[----:B------:R2:W3:Y:S02]  /*35b0*/  LDS.U16 R13, [R6+0x80] ;  /* 0x00008000060d7984 */ /* 0x0004e40000000400 */
[----:B--2---:R-:W-:-:S04]  /*35c0*/  LEA R6, P4, R0, R9, 0x1 ;  /* 0x0000000900067211 */ /* 0x004fc800078808ff */
[----:B------:R-:W-:Y:S01]  /*35d0*/  LEA.HI.X.SX32 R7, R0, R10, 0x1, P4 ;  /* 0x0000000a00077211 */ /* 0x000fe200020f0eff */
[----:B0-----:R0:W-:Y:S04]  /*35e0*/  @P3 STG.E.U16 [R2.64], R11 ;  /* 0x0000000b02003986 */ /* 0x0011e8000c101506 */
[----:B-1----:R0:W-:Y:S04]  /*35f0*/  @P2 STG.E.U16 [R4.64], R15 ;  /* 0x0000000f04002986 */ /* 0x0021e8000c101506 */
[----:B---3--:R0:W-:Y:S01]  /*3600*/  @P1 STG.E.U16 [R6.64], R13 ;  /* 0x0000000d06001986 */ /* 0x0081e2000c101506 */
[----:B------:R-:W-:Y:S05]  /*3610*/  @!P0 EXIT ;  /* 0x000000000000894d */ /* 0x000fea0003800000 */
[----:B0-----:R-:W0:Y:S01]  /*3620*/  LDS.U16 R5, [R8+0x80] ;  /* 0x0000800008057984 */ /* 0x001e220000000400 */
[----:B------:R-:W-:-:S05]  /*3630*/  IMAD R108, R108, c[0x0][0x198], RZ ;  /* 0x000066006c6c7a24 */ /* 0x000fca00078e02ff */
[----:B------:R-:W-:-:S04]  /*3640*/  LEA R2, P0, R108, R9, 0x1 ;  /* 0x000000096c027211 */ /* 0x000fc800078008ff */
[----:B------:R-:W-:-:S05]  /*3650*/  LEA.HI.X.SX32 R3, R108, R10, 0x1, P0 ;  /* 0x0000000a6c037211 */ /* 0x000fca00000f0eff */
[----:B0-----:R-:W-:Y:S01]  /*3660*/  STG.E.U16 [R2.64], R5 ;  /* 0x0000000502007986 */ /* 0x001fe2000c101506 */
[----:B------:R-:W-:Y:S05]  /*3670*/  EXIT ;  /* 0x000000000000794d */ /* 0x000fea0003800000 */
.L_x_3:
[----:B------:R-:W-:-:S00]  /*3680*/  BRA `(.L_x_3) ;  /* 0xfffffff000007947 */ /* 0x000fc0000383ffff */
[----:B------:R-:W-:-:S00]  /*3690*/  NOP ;  /* 0x0000000000007918 */ /* 0x000fc00000000000 */
        /* <DEDUP_REMOVED lines=14> */
.L_x_4:


//--------------------- .nv.shared.matmul_kernel  --------------------------
	.section	.nv.shared.matmul_kernel,"aw",@nobits
	.sectionflags	@""
	.align	16
